//
// Generated by NVIDIA NVVM Compiler
//
// Compiler Build ID: CL-36424714
// Cuda compilation tools, release 13.0, V13.0.88
// Based on NVVM 20.0.0
//

.version 9.0
.target sm_100
.address_size 64

	// .globl	rgb2bgr

.visible .entry rgb2bgr(
	.param .u64 .ptr .align 1 rgb2bgr_param_0,
	.param .u64 .ptr .align 1 rgb2bgr_param_1,
	.param .u32 rgb2bgr_param_2,
	.param .u32 rgb2bgr_param_3
)
{
	.reg .pred 	%p<4>;
	.reg .b32 	%r<18>;
	.reg .b64 	%rd<8>;

	ld.param.u64 	%rd1, [rgb2bgr_param_0];
	ld.param.u64 	%rd2, [rgb2bgr_param_1];
	ld.param.u32 	%r2, [rgb2bgr_param_2];
	ld.param.u32 	%r4, [rgb2bgr_param_3];
	mov.u32 	%r5, %tid.x;
	mov.u32 	%r6, %ctaid.x;
	mov.u32 	%r7, %ntid.x;
	mad.lo.s32 	%r8, %r6, %r7, %r5;
	mov.u32 	%r9, %tid.y;
	mov.u32 	%r10, %ctaid.y;
	mov.u32 	%r11, %ntid.y;
	mad.lo.s32 	%r12, %r10, %r11, %r9;
	mad.lo.s32 	%r1, %r4, %r12, %r8;
	setp.ge.s32 	%p1, %r8, %r4;
	setp.ge.s32 	%p2, %r12, %r2;
	or.pred  	%p3, %p1, %p2;
	@%p3 bra 	$L__BB0_2;
	cvta.to.global.u64 	%rd3, %rd1;
	cvta.to.global.u64 	%rd4, %rd2;
	mul.lo.s32 	%r14, %r1, 3;
	mul.wide.s32 	%rd5, %r14, 4;
	add.s64 	%rd6, %rd3, %rd5;
	ld.global.u32 	%r15, [%rd6+8];
	add.s64 	%rd7, %rd4, %rd5;
	st.global.u32 	[%rd7], %r15;
	ld.global.u32 	%r16, [%rd6+4];
	st.global.u32 	[%rd7+4], %r16;
	ld.global.u32 	%r17, [%rd6];
	st.global.u32 	[%rd7+8], %r17;
$L__BB0_2:
	ret;

}
	// .globl	normalize
.visible .entry normalize(
	.param .u64 .ptr .align 1 normalize_param_0,
	.param .u64 .ptr .align 1 normalize_param_1,
	.param .u32 normalize_param_2,
	.param .u32 normalize_param_3,
	.param .u64 .ptr .align 1 normalize_param_4,
	.param .u64 .ptr .align 1 normalize_param_5
)
{
	.reg .pred 	%p<4>;
	.reg .b32 	%r<15>;
	.reg .b32 	%f<16>;
	.reg .b64 	%rd<12>;

	ld.param.u64 	%rd1, [normalize_param_0];
	ld.param.u64 	%rd2, [normalize_param_1];
	ld.param.u32 	%r2, [normalize_param_2];
	ld.param.u32 	%r4, [normalize_param_3];
	ld.param.u64 	%rd3, [normalize_param_4];
	ld.param.u64 	%rd4, [normalize_param_5];
	mov.u32 	%r5, %tid.x;
	mov.u32 	%r6, %ctaid.x;
	mov.u32 	%r7, %ntid.x;
	mad.lo.s32 	%r8, %r6, %r7, %r5;
	mov.u32 	%r9, %tid.y;
	mov.u32 	%r10, %ctaid.y;
	mov.u32 	%r11, %ntid.y;
	mad.lo.s32 	%r12, %r10, %r11, %r9;
	mad.lo.s32 	%r1, %r4, %r12, %r8;
	setp.ge.s32 	%p1, %r8, %r4;
	setp.ge.s32 	%p2, %r12, %r2;
	or.pred  	%p3, %p1, %p2;
	@%p3 bra 	$L__BB1_2;
	cvta.to.global.u64 	%rd5, %rd1;
	cvta.to.global.u64 	%rd6, %rd3;
	cvta.to.global.u64 	%rd7, %rd4;
	cvta.to.global.u64 	%rd8, %rd2;
	mul.lo.s32 	%r14, %r1, 3;
	mul.wide.s32 	%rd9, %r14, 4;
	add.s64 	%rd10, %rd5, %rd9;
	ld.global.f32 	%f1, [%rd10];
	ld.global.f32 	%f2, [%rd6];
	sub.f32 	%f3, %f1, %f2;
	ld.global.f32 	%f4, [%rd7];
	div.rn.f32 	%f5, %f3, %f4;
	add.s64 	%rd11, %rd8, %rd9;
	st.global.f32 	[%rd11], %f5;
	ld.global.f32 	%f6, [%rd10+4];
	ld.global.f32 	%f7, [%rd6+4];
	sub.f32 	%f8, %f6, %f7;
	ld.global.f32 	%f9, [%rd7+4];
	div.rn.f32 	%f10, %f8, %f9;
	st.global.f32 	[%rd11+4], %f10;
	ld.global.f32 	%f11, [%rd10+8];
	ld.global.f32 	%f12, [%rd6+8];
	sub.f32 	%f13, %f11, %f12;
	ld.global.f32 	%f14, [%rd7+8];
	div.rn.f32 	%f15, %f13, %f14;
	st.global.f32 	[%rd11+8], %f15;
$L__BB1_2:
	ret;

}
	// .globl	hwc2chw
.visible .entry hwc2chw(
	.param .u64 .ptr .align 1 hwc2chw_param_0,
	.param .u64 .ptr .align 1 hwc2chw_param_1,
	.param .u32 hwc2chw_param_2,
	.param .u32 hwc2chw_param_3
)
{
	.reg .pred 	%p<4>;
	.reg .b32 	%r<19>;
	.reg .b64 	%rd<12>;

	ld.param.u64 	%rd1, [hwc2chw_param_0];
	ld.param.u64 	%rd2, [hwc2chw_param_1];
	ld.param.u32 	%r4, [hwc2chw_param_2];
	ld.param.u32 	%r3, [hwc2chw_param_3];
	mov.u32 	%r5, %tid.x;
	mov.u32 	%r6, %ctaid.x;
	mov.u32 	%r7, %ntid.x;
	mad.lo.s32 	%r8, %r6, %r7, %r5;
	mov.u32 	%r9, %tid.y;
	mov.u32 	%r10, %ctaid.y;
	mov.u32 	%r11, %ntid.y;
	mad.lo.s32 	%r12, %r10, %r11, %r9;
	mad.lo.s32 	%r1, %r3, %r12, %r8;
	setp.ge.s32 	%p1, %r8, %r3;
	setp.ge.s32 	%p2, %r12, %r4;
	or.pred  	%p3, %p1, %p2;
	@%p3 bra 	$L__BB2_2;
	cvta.to.global.u64 	%rd3, %rd1;
	cvta.to.global.u64 	%rd4, %rd2;
	mul.lo.s32 	%r14, %r1, 3;
	mul.wide.s32 	%rd5, %r14, 4;
	add.s64 	%rd6, %rd3, %rd5;
	ld.global.u32 	%r15, [%rd6];
	mul.wide.s32 	%rd7, %r1, 4;
	add.s64 	%rd8, %rd4, %rd7;
	st.global.u32 	[%rd8], %r15;
	ld.global.u32 	%r16, [%rd6+4];
	mul.lo.s32 	%r17, %r3, %r4;
	mul.wide.s32 	%rd9, %r17, 4;
	add.s64 	%rd10, %rd8, %rd9;
	st.global.u32 	[%rd10], %r16;
	ld.global.u32 	%r18, [%rd6+8];
	add.s64 	%rd11, %rd10, %rd9;
	st.global.u32 	[%rd11], %r18;
$L__BB2_2:
	ret;

}
	// .globl	resize_bilinear
.visible .entry resize_bilinear(
	.param .u64 .ptr .align 1 resize_bilinear_param_0,
	.param .u64 .ptr .align 1 resize_bilinear_param_1,
	.param .u32 resize_bilinear_param_2,
	.param .u32 resize_bilinear_param_3,
	.param .u32 resize_bilinear_param_4,
	.param .u32 resize_bilinear_param_5,
	.param .u32 resize_bilinear_param_6
)
{
	.reg .pred 	%p<11>;
	.reg .b32 	%r<77>;
	.reg .b32 	%f<78>;
	.reg .b64 	%rd<39>;

	ld.param.u64 	%rd4, [resize_bilinear_param_0];
	ld.param.u32 	%r28, [resize_bilinear_param_2];
	ld.param.u32 	%r29, [resize_bilinear_param_3];
	ld.param.u32 	%r30, [resize_bilinear_param_4];
	ld.param.u32 	%r33, [resize_bilinear_param_5];
	ld.param.u32 	%r32, [resize_bilinear_param_6];
	cvta.to.global.u64 	%rd1, %rd4;
	mov.u32 	%r34, %ctaid.x;
	mov.u32 	%r35, %ntid.x;
	mov.u32 	%r36, %tid.x;
	mad.lo.s32 	%r1, %r34, %r35, %r36;
	mov.u32 	%r37, %ctaid.y;
	mov.u32 	%r38, %ntid.y;
	mov.u32 	%r39, %tid.y;
	mad.lo.s32 	%r40, %r37, %r38, %r39;
	setp.ge.s32 	%p1, %r1, %r30;
	setp.ge.s32 	%p2, %r40, %r33;
	or.pred  	%p3, %p1, %p2;
	@%p3 bra 	$L__BB3_10;
	add.s32 	%r3, %r28, -1;
	cvt.rn.f32.s32 	%f7, %r3;
	add.s32 	%r41, %r30, -1;
	cvt.rn.f32.s32 	%f8, %r41;
	div.rn.f32 	%f9, %f7, %f8;
	add.s32 	%r4, %r29, -1;
	cvt.rn.f32.s32 	%f10, %r4;
	add.s32 	%r42, %r33, -1;
	cvt.rn.f32.u32 	%f11, %r42;
	div.rn.f32 	%f12, %f10, %f11;
	cvt.rn.f32.s32 	%f13, %r1;
	mul.f32 	%f1, %f9, %f13;
	cvt.rn.f32.u32 	%f14, %r40;
	mul.f32 	%f2, %f12, %f14;
	setp.lt.s32 	%p4, %r32, 1;
	@%p4 bra 	$L__BB3_10;
	cvt.rzi.s32.f32 	%r44, %f1;
	cvt.rzi.s32.f32 	%r45, %f2;
	add.s32 	%r46, %r44, 1;
	min.s32 	%r47, %r46, %r3;
	cvt.rn.f32.s32 	%f15, %r44;
	sub.f32 	%f16, %f1, %f15;
	cvt.rn.f32.s32 	%f17, %r45;
	sub.f32 	%f18, %f2, %f17;
	mov.f32 	%f19, 0f3F800000;
	sub.f32 	%f20, %f19, %f16;
	sub.f32 	%f21, %f19, %f18;
	mul.f32 	%f3, %f20, %f21;
	mul.lo.s32 	%r48, %r45, %r28;
	add.s32 	%r49, %r48, %r44;
	mul.lo.s32 	%r5, %r49, %r32;
	mul.f32 	%f4, %f16, %f21;
	add.s32 	%r50, %r48, %r47;
	mul.lo.s32 	%r6, %r50, %r32;
	mul.f32 	%f5, %f20, %f18;
	add.s32 	%r51, %r45, 1;
	min.s32 	%r52, %r51, %r4;
	mul.lo.s32 	%r53, %r52, %r28;
	add.s32 	%r54, %r53, %r44;
	mul.lo.s32 	%r7, %r54, %r32;
	mul.f32 	%f6, %f16, %f18;
	add.s32 	%r55, %r53, %r47;
	mul.lo.s32 	%r8, %r55, %r32;
	mad.lo.s32 	%r56, %r30, %r40, %r1;
	mul.lo.s32 	%r9, %r56, %r32;
	setp.lt.u32 	%p5, %r32, 4;
	mov.b32 	%r76, 0;
	@%p5 bra 	$L__BB3_5;
	and.b32  	%r57, %r32, 2147483644;
	neg.s32 	%r74, %r57;
	add.s64 	%rd6, %rd1, 8;
	mov.u32 	%r69, %r8;
	mov.u32 	%r70, %r9;
	mov.u32 	%r71, %r7;
	mov.u32 	%r72, %r6;
	mov.u32 	%r73, %r5;
$L__BB3_4:
	.pragma "nounroll";
	ld.param.u64 	%rd37, [resize_bilinear_param_1];
	and.b32  	%r76, %r32, 2147483644;
	mul.wide.s32 	%rd5, %r73, 4;
	add.s64 	%rd7, %rd6, %rd5;
	mul.wide.s32 	%rd8, %r72, 4;
	add.s64 	%rd9, %rd6, %rd8;
	mul.wide.s32 	%rd10, %r71, 4;
	add.s64 	%rd11, %rd6, %rd10;
	mul.wide.s32 	%rd12, %r70, 4;
	cvta.to.global.u64 	%rd13, %rd37;
	add.s64 	%rd14, %rd13, %rd12;
	mul.wide.s32 	%rd15, %r69, 4;
	add.s64 	%rd16, %rd6, %rd15;
	ld.global.f32 	%f22, [%rd7+-8];
	ld.global.f32 	%f23, [%rd9+-8];
	mul.f32 	%f24, %f4, %f23;
	fma.rn.f32 	%f25, %f3, %f22, %f24;
	ld.global.f32 	%f26, [%rd11+-8];
	fma.rn.f32 	%f27, %f5, %f26, %f25;
	ld.global.f32 	%f28, [%rd16+-8];
	fma.rn.f32 	%f29, %f6, %f28, %f27;
	st.global.f32 	[%rd14], %f29;
	ld.global.f32 	%f30, [%rd7+-4];
	ld.global.f32 	%f31, [%rd9+-4];
	mul.f32 	%f32, %f4, %f31;
	fma.rn.f32 	%f33, %f3, %f30, %f32;
	ld.global.f32 	%f34, [%rd11+-4];
	fma.rn.f32 	%f35, %f5, %f34, %f33;
	ld.global.f32 	%f36, [%rd16+-4];
	fma.rn.f32 	%f37, %f6, %f36, %f35;
	st.global.f32 	[%rd14+4], %f37;
	ld.global.f32 	%f38, [%rd7];
	ld.global.f32 	%f39, [%rd9];
	mul.f32 	%f40, %f4, %f39;
	fma.rn.f32 	%f41, %f3, %f38, %f40;
	ld.global.f32 	%f42, [%rd11];
	fma.rn.f32 	%f43, %f5, %f42, %f41;
	ld.global.f32 	%f44, [%rd16];
	fma.rn.f32 	%f45, %f6, %f44, %f43;
	st.global.f32 	[%rd14+8], %f45;
	ld.global.f32 	%f46, [%rd7+4];
	ld.global.f32 	%f47, [%rd9+4];
	mul.f32 	%f48, %f4, %f47;
	fma.rn.f32 	%f49, %f3, %f46, %f48;
	ld.global.f32 	%f50, [%rd11+4];
	fma.rn.f32 	%f51, %f5, %f50, %f49;
	ld.global.f32 	%f52, [%rd16+4];
	fma.rn.f32 	%f53, %f6, %f52, %f51;
	st.global.f32 	[%rd14+12], %f53;
	add.s32 	%r74, %r74, 4;
	add.s32 	%r73, %r73, 4;
	add.s32 	%r72, %r72, 4;
	add.s32 	%r71, %r71, 4;
	add.s32 	%r70, %r70, 4;
	add.s32 	%r69, %r69, 4;
	setp.ne.s32 	%p6, %r74, 0;
	@%p6 bra 	$L__BB3_4;
$L__BB3_5:
	and.b32  	%r25, %r32, 3;
	setp.eq.s32 	%p7, %r25, 0;
	@%p7 bra 	$L__BB3_10;
	ld.param.u64 	%rd38, [resize_bilinear_param_1];
	cvta.to.global.u64 	%rd2, %rd38;
	setp.eq.s32 	%p8, %r25, 1;
	@%p8 bra 	$L__BB3_8;
	add.s32 	%r58, %r76, %r5;
	mul.wide.s32 	%rd17, %r58, 4;
	add.s64 	%rd18, %rd1, %rd17;
	ld.global.f32 	%f54, [%rd18];
	add.s32 	%r59, %r76, %r6;
	mul.wide.s32 	%rd19, %r59, 4;
	add.s64 	%rd20, %rd1, %rd19;
	ld.global.f32 	%f55, [%rd20];
	mul.f32 	%f56, %f4, %f55;
	fma.rn.f32 	%f57, %f3, %f54, %f56;
	add.s32 	%r60, %r76, %r7;
	mul.wide.s32 	%rd21, %r60, 4;
	add.s64 	%rd22, %rd1, %rd21;
	ld.global.f32 	%f58, [%rd22];
	fma.rn.f32 	%f59, %f5, %f58, %f57;
	add.s32 	%r61, %r76, %r8;
	mul.wide.s32 	%rd23, %r61, 4;
	add.s64 	%rd24, %rd1, %rd23;
	ld.global.f32 	%f60, [%rd24];
	fma.rn.f32 	%f61, %f6, %f60, %f59;
	add.s32 	%r62, %r76, %r9;
	mul.wide.s32 	%rd25, %r62, 4;
	add.s64 	%rd26, %rd2, %rd25;
	st.global.f32 	[%rd26], %f61;
	ld.global.f32 	%f62, [%rd18+4];
	ld.global.f32 	%f63, [%rd20+4];
	mul.f32 	%f64, %f4, %f63;
	fma.rn.f32 	%f65, %f3, %f62, %f64;
	ld.global.f32 	%f66, [%rd22+4];
	fma.rn.f32 	%f67, %f5, %f66, %f65;
	ld.global.f32 	%f68, [%rd24+4];
	fma.rn.f32 	%f69, %f6, %f68, %f67;
	st.global.f32 	[%rd26+4], %f69;
	add.s32 	%r76, %r76, 2;
$L__BB3_8:
	and.b32  	%r63, %r32, 1;
	setp.eq.b32 	%p9, %r63, 1;
	not.pred 	%p10, %p9;
	@%p10 bra 	$L__BB3_10;
	add.s32 	%r64, %r76, %r5;
	mul.wide.s32 	%rd27, %r64, 4;
	add.s64 	%rd28, %rd1, %rd27;
	ld.global.f32 	%f70, [%rd28];
	add.s32 	%r65, %r76, %r6;
	mul.wide.s32 	%rd29, %r65, 4;
	add.s64 	%rd30, %rd1, %rd29;
	ld.global.f32 	%f71, [%rd30];
	mul.f32 	%f72, %f4, %f71;
	fma.rn.f32 	%f73, %f3, %f70, %f72;
	add.s32 	%r66, %r76, %r7;
	mul.wide.s32 	%rd31, %r66, 4;
	add.s64 	%rd32, %rd1, %rd31;
	ld.global.f32 	%f74, [%rd32];
	fma.rn.f32 	%f75, %f5, %f74, %f73;
	add.s32 	%r67, %r76, %r8;
	mul.wide.s32 	%rd33, %r67, 4;
	add.s64 	%rd34, %rd1, %rd33;
	ld.global.f32 	%f76, [%rd34];
	fma.rn.f32 	%f77, %f6, %f76, %f75;
	add.s32 	%r68, %r76, %r9;
	mul.wide.s32 	%rd35, %r68, 4;
	add.s64 	%rd36, %rd2, %rd35;
	st.global.f32 	[%rd36], %f77;
$L__BB3_10:
	ret;

}


// ===== COMPILED SASS (sm_100) =====

	.target	sm_100

	.elftype	@"ET_EXEC"


//--------------------- .note.nv.tkinfo           --------------------------
	.section	.note.nv.tkinfo,"",@"SHT_NOTE"
	.sectionflags	@"SHF_NOTE_NV_TKINFO"
	.tkinfo
        /*0018*/ 	.word	0x00000002
        /*0030*/ 	.string	""
        /*0030*/ 	.string	"ptxas"
        /*0030*/ 	.string	"Cuda compilation tools, release 13.0, V13.0.88"
        /*0030*/ 	.string	"Build cuda_13.0.r13.0/compiler.36424714_0"
        /*0030*/ 	.string	"-arch sm_100 -m 64 "



//--------------------- .note.nv.cuinfo           --------------------------
	.section	.note.nv.cuinfo,"",@"SHT_NOTE"
	.sectionflags	@"SHF_NOTE_NV_CUINFO"
        /*0018*/ 	.short	0x0002
        /*001a*/ 	.short	0x0064
        /*001c*/ 	.short	0x0082
	.zero		2


//--------------------- .nv.info                  --------------------------
	.section	.nv.info,"",@"SHT_CUDA_INFO"
	.align	4


	//----- nvinfo : EIATTR_REGCOUNT
	.align		4
        /*0000*/ 	.byte	0x04, 0x2f
        /*0002*/ 	.short	(.L_1 - .L_0)
	.align		4
.L_0:
        /*0004*/ 	.word	index@(rgb2bgr)
        /*0008*/ 	.word	0x0000000e


	//----- nvinfo : EIATTR_FRAME_SIZE
	.align		4
.L_1:
        /*000c*/ 	.byte	0x04, 0x11
        /*000e*/ 	.short	(.L_3 - .L_2)
	.align		4
.L_2:
        /*0010*/ 	.word	index@(rgb2bgr)
        /*0014*/ 	.word	0x00000000


	//----- nvinfo : EIATTR_REGCOUNT
	.align		4
.L_3:
        /*0018*/ 	.byte	0x04, 0x2f
        /*001a*/ 	.short	(.L_5 - .L_4)
	.align		4
.L_4:
        /*001c*/ 	.word	index@(normalize)
        /*0020*/ 	.word	0x00000013


	//----- nvinfo : EIATTR_FRAME_SIZE
	.align		4
.L_5:
        /*0024*/ 	.byte	0x04, 0x11
        /*0026*/ 	.short	(.L_7 - .L_6)
	.align		4
.L_6:
        /*0028*/ 	.word	index@($__internal_1_$__cuda_sm3x_div_rn_noftz_f32_slowpath)
        /*002c*/ 	.word	0x00000000


	//----- nvinfo : EIATTR_FRAME_SIZE
	.align		4
.L_7:
        /*0030*/ 	.byte	0x04, 0x11
        /*0032*/ 	.short	(.L_9 - .L_8)
	.align		4
.L_8:
        /*0034*/ 	.word	index@(normalize)
        /*0038*/ 	.word	0x00000000


	//----- nvinfo : EIATTR_REGCOUNT
	.align		4
.L_9:
        /*003c*/ 	.byte	0x04, 0x2f
        /*003e*/ 	.short	(.L_11 - .L_10)
	.align		4
.L_10:
        /*0040*/ 	.word	index@(hwc2chw)
        /*0044*/ 	.word	0x00000012


	//----- nvinfo : EIATTR_FRAME_SIZE
	.align		4
.L_11:
        /*0048*/ 	.byte	0x04, 0x11
        /*004a*/ 	.short	(.L_13 - .L_12)
	.align		4
.L_12:
        /*004c*/ 	.word	index@(hwc2chw)
        /*0050*/ 	.word	0x00000000


	//----- nvinfo : EIATTR_REGCOUNT
	.align		4
.L_13:
        /*0054*/ 	.byte	0x04, 0x2f
        /*0056*/ 	.short	(.L_15 - .L_14)
	.align		4
.L_14:
        /*0058*/ 	.word	index@(resize_bilinear)
        /*005c*/ 	.word	0x00000028


	//----- nvinfo : EIATTR_FRAME_SIZE
	.align		4
.L_15:
        /*0060*/ 	.byte	0x04, 0x11
        /*0062*/ 	.short	(.L_17 - .L_16)
	.align		4
.L_16:
        /*0064*/ 	.word	index@($__internal_0_$__cuda_sm3x_div_rn_noftz_f32_slowpath)
        /*0068*/ 	.word	0x00000000


	//----- nvinfo : EIATTR_FRAME_SIZE
	.align		4
.L_17:
        /*006c*/ 	.byte	0x04, 0x11
        /*006e*/ 	.short	(.L_19 - .L_18)
	.align		4
.L_18:
        /*0070*/ 	.word	index@(resize_bilinear)
        /*0074*/ 	.word	0x00000000


	//----- nvinfo : EIATTR_MIN_STACK_SIZE
	.align		4
.L_19:
        /*0078*/ 	.byte	0x04, 0x12
        /*007a*/ 	.short	(.L_21 - .L_20)
	.align		4
.L_20:
        /*007c*/ 	.word	index@(resize_bilinear)
        /*0080*/ 	.word	0x00000000


	//----- nvinfo : EIATTR_MIN_STACK_SIZE
	.align		4
.L_21:
        /*0084*/ 	.byte	0x04, 0x12
        /*0086*/ 	.short	(.L_23 - .L_22)
	.align		4
.L_22:
        /*0088*/ 	.word	index@(hwc2chw)
        /*008c*/ 	.word	0x00000000


	//----- nvinfo : EIATTR_MIN_STACK_SIZE
	.align		4
.L_23:
        /*0090*/ 	.byte	0x04, 0x12
        /*0092*/ 	.short	(.L_25 - .L_24)
	.align		4
.L_24:
        /*0094*/ 	.word	index@(normalize)
        /*0098*/ 	.word	0x00000000


	//----- nvinfo : EIATTR_MIN_STACK_SIZE
	.align		4
.L_25:
        /*009c*/ 	.byte	0x04, 0x12
        /*009e*/ 	.short	(.L_27 - .L_26)
	.align		4
.L_26:
        /*00a0*/ 	.word	index@(rgb2bgr)
        /*00a4*/ 	.word	0x00000000
.L_27:


//--------------------- .nv.compat                --------------------------
	.section	.nv.compat,"",@"SHT_CUDA_COMPAT_INFO"
	.align	4
        /*0000*/ 	.byte	0x02, 0x09, 0x00, 0x00, 0x02, 0x02, 0x01, 0x00, 0x02, 0x05, 0x05, 0x00, 0x03, 0x07, 0x01, 0x01
        /*0010*/ 	.byte	0x02, 0x03, 0x00, 0x00, 0x02, 0x06, 0x01, 0x00, 0x04, 0x0b, 0x08, 0x00, 0x01, 0x00, 0x00, 0x00
        /*0020*/ 	.byte	0x00, 0x00, 0x00, 0x00


//--------------------- .nv.info.resize_bilinear  --------------------------
	.section	.nv.info.resize_bilinear,"",@"SHT_CUDA_INFO"
	.sectionflags	@""
	.align	4


	//----- nvinfo : EIATTR_CUDA_API_VERSION
	.align		4
        /*0000*/ 	.byte	0x04, 0x37
        /*0002*/ 	.short	(.L_29 - .L_28)
.L_28:
        /*0004*/ 	.word	0x00000082


	//----- nvinfo : EIATTR_KPARAM_INFO
	.align		4
.L_29:
        /*0008*/ 	.byte	0x04, 0x17
        /*000a*/ 	.short	(.L_31 - .L_30)
.L_30:
        /*000c*/ 	.word	0x00000000
        /*0010*/ 	.short	0x0006
        /*0012*/ 	.short	0x0020
        /*0014*/ 	.byte	0x00, 0xf0, 0x11, 0x00


	//----- nvinfo : EIATTR_KPARAM_INFO
	.align		4
.L_31:
        /*0018*/ 	.byte	0x04, 0x17
        /*001a*/ 	.short	(.L_33 - .L_32)
.L_32:
        /*001c*/ 	.word	0x00000000
        /*0020*/ 	.short	0x0005
        /*0022*/ 	.short	0x001c
        /*0024*/ 	.byte	0x00, 0xf0, 0x11, 0x00


	//----- nvinfo : EIATTR_KPARAM_INFO
	.align		4
.L_33:
        /*0028*/ 	.byte	0x04, 0x17
        /*002a*/ 	.short	(.L_35 - .L_34)
.L_34:
        /*002c*/ 	.word	0x00000000
        /*0030*/ 	.short	0x0004
        /*0032*/ 	.short	0x0018
        /*0034*/ 	.byte	0x00, 0xf0, 0x11, 0x00


	//----- nvinfo : EIATTR_KPARAM_INFO
	.align		4
.L_35:
        /*0038*/ 	.byte	0x04, 0x17
        /*003a*/ 	.short	(.L_37 - .L_36)
.L_36:
        /*003c*/ 	.word	0x00000000
        /*0040*/ 	.short	0x0003
        /*0042*/ 	.short	0x0014
        /*0044*/ 	.byte	0x00, 0xf0, 0x11, 0x00


	//----- nvinfo : EIATTR_KPARAM_INFO
	.align		4
.L_37:
        /*0048*/ 	.byte	0x04, 0x17
        /*004a*/ 	.short	(.L_39 - .L_38)
.L_38:
        /*004c*/ 	.word	0x00000000
        /*0050*/ 	.short	0x0002
        /*0052*/ 	.short	0x0010
        /*0054*/ 	.byte	0x00, 0xf0, 0x11, 0x00


	//----- nvinfo : EIATTR_KPARAM_INFO
	.align		4
.L_39:
        /*0058*/ 	.byte	0x04, 0x17
        /*005a*/ 	.short	(.L_41 - .L_40)
.L_40:
        /*005c*/ 	.word	0x00000000
        /*0060*/ 	.short	0x0001
        /*0062*/ 	.short	0x0008
        /*0064*/ 	.byte	0x00, 0xf5, 0x21, 0x00


	//----- nvinfo : EIATTR_KPARAM_INFO
	.align		4
.L_41:
        /*0068*/ 	.byte	0x04, 0x17
        /*006a*/ 	.short	(.L_43 - .L_42)
.L_42:
        /*006c*/ 	.word	0x00000000
        /*0070*/ 	.short	0x0000
        /*0072*/ 	.short	0x0000
        /*0074*/ 	.byte	0x00, 0xf5, 0x21, 0x00


	//----- nvinfo : EIATTR_SPARSE_MMA_MASK
	.align		4
.L_43:
        /*0078*/ 	.byte	0x03, 0x50
        /*007a*/ 	.short	0x0000


	//----- nvinfo : EIATTR_MAXREG_COUNT
	.align		4
        /*007c*/ 	.byte	0x03, 0x1b
        /*007e*/ 	.short	0x00ff


	//----- nvinfo : EIATTR_MERCURY_ISA_VERSION
	.align		4
        /*0080*/ 	.byte	0x03, 0x5f
        /*0082*/ 	.short	0x0101


	//----- nvinfo : EIATTR_VRC_CTA_INIT_COUNT
	.align		4
        /*0084*/ 	.byte	0x02, 0x4a
	.zero		1
	.zero		1


	//----- nvinfo : EIATTR_EXIT_INSTR_OFFSETS
	.align		4
        /*0088*/ 	.byte	0x04, 0x1c
        /*008a*/ 	.short	(.L_45 - .L_44)


	//   ....[0]....
.L_44:
        /*008c*/ 	.word	0x000000c0


	//   ....[1]....
        /*0090*/ 	.word	0x00000330


	//   ....[2]....
        /*0094*/ 	.word	0x00000950


	//   ....[3]....
        /*0098*/ 	.word	0x00000b90


	//   ....[4]....
        /*009c*/ 	.word	0x00000cf0


	//----- nvinfo : EIATTR_CRS_STACK_SIZE
	.align		4
.L_45:
        /*00a0*/ 	.byte	0x04, 0x1e
        /*00a2*/ 	.short	(.L_47 - .L_46)
.L_46:
        /*00a4*/ 	.word	0x00000000


	//----- nvinfo : EIATTR_CBANK_PARAM_SIZE
	.align		4
.L_47:
        /*00a8*/ 	.byte	0x03, 0x19
        /*00aa*/ 	.short	0x0024


	//----- nvinfo : EIATTR_PARAM_CBANK
	.align		4
        /*00ac*/ 	.byte	0x04, 0x0a
        /*00ae*/ 	.short	(.L_49 - .L_48)
	.align		4
.L_48:
        /*00b0*/ 	.word	index@(.nv.constant0.resize_bilinear)
        /*00b4*/ 	.short	0x0380
        /*00b6*/ 	.short	0x0024


	//----- nvinfo : EIATTR_SW_WAR
	.align		4
.L_49:
        /*00b8*/ 	.byte	0x04, 0x36
        /*00ba*/ 	.short	(.L_51 - .L_50)
.L_50:
        /*00bc*/ 	.word	0x00000008
.L_51:


//--------------------- .nv.info.hwc2chw          --------------------------
	.section	.nv.info.hwc2chw,"",@"SHT_CUDA_INFO"
	.sectionflags	@""
	.align	4


	//----- nvinfo : EIATTR_CUDA_API_VERSION
	.align		4
        /*0000*/ 	.byte	0x04, 0x37
        /*0002*/ 	.short	(.L_53 - .L_52)
.L_52:
        /*0004*/ 	.word	0x00000082


	//----- nvinfo : EIATTR_KPARAM_INFO
	.align		4
.L_53:
        /*0008*/ 	.byte	0x04, 0x17
        /*000a*/ 	.short	(.L_55 - .L_54)
.L_54:
        /*000c*/ 	.word	0x00000000
        /*0010*/ 	.short	0x0003
        /*0012*/ 	.short	0x0014
        /*0014*/ 	.byte	0x00, 0xf0, 0x11, 0x00


	//----- nvinfo : EIATTR_KPARAM_INFO
	.align		4
.L_55:
        /*0018*/ 	.byte	0x04, 0x17
        /*001a*/ 	.short	(.L_57 - .L_56)
.L_56:
        /*001c*/ 	.word	0x00000000
        /*0020*/ 	.short	0x0002
        /*0022*/ 	.short	0x0010
        /*0024*/ 	.byte	0x00, 0xf0, 0x11, 0x00


	//----- nvinfo : EIATTR_KPARAM_INFO
	.align		4
.L_57:
        /*0028*/ 	.byte	0x04, 0x17
        /*002a*/ 	.short	(.L_59 - .L_58)
.L_58:
        /*002c*/ 	.word	0x00000000
        /*0030*/ 	.short	0x0001
        /*0032*/ 	.short	0x0008
        /*0034*/ 	.byte	0x00, 0xf5, 0x21, 0x00


	//----- nvinfo : EIATTR_KPARAM_INFO
	.align		4
.L_59:
        /*0038*/ 	.byte	0x04, 0x17
        /*003a*/ 	.short	(.L_61 - .L_60)
.L_60:
        /*003c*/ 	.word	0x00000000
        /*0040*/ 	.short	0x0000
        /*0042*/ 	.short	0x0000
        /*0044*/ 	.byte	0x00, 0xf5, 0x21, 0x00


	//----- nvinfo : EIATTR_SPARSE_MMA_MASK
	.align		4
.L_61:
        /*0048*/ 	.byte	0x03, 0x50
        /*004a*/ 	.short	0x0000


	//----- nvinfo : EIATTR_MAXREG_COUNT
	.align		4
        /*004c*/ 	.byte	0x03, 0x1b
        /*004e*/ 	.short	0x00ff


	//----- nvinfo : EIATTR_MERCURY_ISA_VERSION
	.align		4
        /*0050*/ 	.byte	0x03, 0x5f
        /*0052*/ 	.short	0x0101


	//----- nvinfo : EIATTR_VRC_CTA_INIT_COUNT
	.align		4
        /*0054*/ 	.byte	0x02, 0x4a
	.zero		1
	.zero		1


	//----- nvinfo : EIATTR_EXIT_INSTR_OFFSETS
	.align		4
        /*0058*/ 	.byte	0x04, 0x1c
        /*005a*/ 	.short	(.L_63 - .L_62)


	//   ....[0]....
.L_62:
        /*005c*/ 	.word	0x000000c0


	//   ....[1]....
        /*0060*/ 	.word	0x000001d0


	//----- nvinfo : EIATTR_CBANK_PARAM_SIZE
	.align		4
.L_63:
        /*0064*/ 	.byte	0x03, 0x19
        /*0066*/ 	.short	0x0018


	//----- nvinfo : EIATTR_PARAM_CBANK
	.align		4
        /*0068*/ 	.byte	0x04, 0x0a
        /*006a*/ 	.short	(.L_65 - .L_64)
	.align		4
.L_64:
        /*006c*/ 	.word	index@(.nv.constant0.hwc2chw)
        /*0070*/ 	.short	0x0380
        /*0072*/ 	.short	0x0018


	//----- nvinfo : EIATTR_SW_WAR
	.align		4
.L_65:
        /*0074*/ 	.byte	0x04, 0x36
        /*0076*/ 	.short	(.L_67 - .L_66)
.L_66:
        /*0078*/ 	.word	0x00000008
.L_67:


//--------------------- .nv.info.normalize        --------------------------
	.section	.nv.info.normalize,"",@"SHT_CUDA_INFO"
	.sectionflags	@""
	.align	4


	//----- nvinfo : EIATTR_CUDA_API_VERSION
	.align		4
        /*0000*/ 	.byte	0x04, 0x37
        /*0002*/ 	.short	(.L_69 - .L_68)
.L_68:
        /*0004*/ 	.word	0x00000082


	//----- nvinfo : EIATTR_KPARAM_INFO
	.align		4
.L_69:
        /*0008*/ 	.byte	0x04, 0x17
        /*000a*/ 	.short	(.L_71 - .L_70)
.L_70:
        /*000c*/ 	.word	0x00000000
        /*0010*/ 	.short	0x0005
        /*0012*/ 	.short	0x0020
        /*0014*/ 	.byte	0x00, 0xf5, 0x21, 0x00


	//----- nvinfo : EIATTR_KPARAM_INFO
	.align		4
.L_71:
        /*0018*/ 	.byte	0x04, 0x17
        /*001a*/ 	.short	(.L_73 - .L_72)
.L_72:
        /*001c*/ 	.word	0x00000000
        /*0020*/ 	.short	0x0004
        /*0022*/ 	.short	0x0018
        /*0024*/ 	.byte	0x00, 0xf5, 0x21, 0x00


	//----- nvinfo : EIATTR_KPARAM_INFO
	.align		4
.L_73:
        /*0028*/ 	.byte	0x04, 0x17
        /*002a*/ 	.short	(.L_75 - .L_74)
.L_74:
        /*002c*/ 	.word	0x00000000
        /*0030*/ 	.short	0x0003
        /*0032*/ 	.short	0x0014
        /*0034*/ 	.byte	0x00, 0xf0, 0x11, 0x00


	//----- nvinfo : EIATTR_KPARAM_INFO
	.align		4
.L_75:
        /*0038*/ 	.byte	0x04, 0x17
        /*003a*/ 	.short	(.L_77 - .L_76)
.L_76:
        /*003c*/ 	.word	0x00000000
        /*0040*/ 	.short	0x0002
        /*0042*/ 	.short	0x0010
        /*0044*/ 	.byte	0x00, 0xf0, 0x11, 0x00


	//----- nvinfo : EIATTR_KPARAM_INFO
	.align		4
.L_77:
        /*0048*/ 	.byte	0x04, 0x17
        /*004a*/ 	.short	(.L_79 - .L_78)
.L_78:
        /*004c*/ 	.word	0x00000000
        /*0050*/ 	.short	0x0001
        /*0052*/ 	.short	0x0008
        /*0054*/ 	.byte	0x00, 0xf5, 0x21, 0x00


	//----- nvinfo : EIATTR_KPARAM_INFO
	.align		4
.L_79:
        /*0058*/ 	.byte	0x04, 0x17
        /*005a*/ 	.short	(.L_81 - .L_80)
.L_80:
        /*005c*/ 	.word	0x00000000
        /*0060*/ 	.short	0x0000
        /*0062*/ 	.short	0x0000
        /*0064*/ 	.byte	0x00, 0xf5, 0x21, 0x00


	//----- nvinfo : EIATTR_SPARSE_MMA_MASK
	.align		4
.L_81:
        /*0068*/ 	.byte	0x03, 0x50
        /*006a*/ 	.short	0x0000


	//----- nvinfo : EIATTR_MAXREG_COUNT
	.align		4
        /*006c*/ 	.byte	0x03, 0x1b
        /*006e*/ 	.short	0x00ff


	//----- nvinfo : EIATTR_MERCURY_ISA_VERSION
	.align		4
        /*0070*/ 	.byte	0x03, 0x5f
        /*0072*/ 	.short	0x0101


	//----- nvinfo : EIATTR_VRC_CTA_INIT_COUNT
	.align		4
        /*0074*/ 	.byte	0x02, 0x4a
	.zero		1
	.zero		1


	//----- nvinfo : EIATTR_EXIT_INSTR_OFFSETS
	.align		4
        /*0078*/ 	.byte	0x04, 0x1c
        /*007a*/ 	.short	(.L_83 - .L_82)


	//   ....[0]....
.L_82:
        /*007c*/ 	.word	0x000000d0


	//   ....[1]....
        /*0080*/ 	.word	0x00000510


	//----- nvinfo : EIATTR_CRS_STACK_SIZE
	.align		4
.L_83:
        /*0084*/ 	.byte	0x04, 0x1e
        /*0086*/ 	.short	(.L_85 - .L_84)
.L_84:
        /*0088*/ 	.word	0x00000000


	//----- nvinfo : EIATTR_CBANK_PARAM_SIZE
	.align		4
.L_85:
        /*008c*/ 	.byte	0x03, 0x19
        /*008e*/ 	.short	0x0028


	//----- nvinfo : EIATTR_PARAM_CBANK
	.align		4
        /*0090*/ 	.byte	0x04, 0x0a
        /*0092*/ 	.short	(.L_87 - .L_86)
	.align		4
.L_86:
        /*0094*/ 	.word	index@(.nv.constant0.normalize)
        /*0098*/ 	.short	0x0380
        /*009a*/ 	.short	0x0028


	//----- nvinfo : EIATTR_SW_WAR
	.align		4
.L_87:
        /*009c*/ 	.byte	0x04, 0x36
        /*009e*/ 	.short	(.L_89 - .L_88)
.L_88:
        /*00a0*/ 	.word	0x00000008
.L_89:


//--------------------- .nv.info.rgb2bgr          --------------------------
	.section	.nv.info.rgb2bgr,"",@"SHT_CUDA_INFO"
	.sectionflags	@""
	.align	4


	//----- nvinfo : EIATTR_CUDA_API_VERSION
	.align		4
        /*0000*/ 	.byte	0x04, 0x37
        /*0002*/ 	.short	(.L_91 - .L_90)
.L_90:
        /*0004*/ 	.word	0x00000082


	//----- nvinfo : EIATTR_KPARAM_INFO
	.align		4
.L_91:
        /*0008*/ 	.byte	0x04, 0x17
        /*000a*/ 	.short	(.L_93 - .L_92)
.L_92:
        /*000c*/ 	.word	0x00000000
        /*0010*/ 	.short	0x0003
        /*0012*/ 	.short	0x0014
        /*0014*/ 	.byte	0x00, 0xf0, 0x11, 0x00


	//----- nvinfo : EIATTR_KPARAM_INFO
	.align		4
.L_93:
        /*0018*/ 	.byte	0x04, 0x17
        /*001a*/ 	.short	(.L_95 - .L_94)
.L_94:
        /*001c*/ 	.word	0x00000000
        /*0020*/ 	.short	0x0002
        /*0022*/ 	.short	0x0010
        /*0024*/ 	.byte	0x00, 0xf0, 0x11, 0x00


	//----- nvinfo : EIATTR_KPARAM_INFO
	.align		4
.L_95:
        /*0028*/ 	.byte	0x04, 0x17
        /*002a*/ 	.short	(.L_97 - .L_96)
.L_96:
        /*002c*/ 	.word	0x00000000
        /*0030*/ 	.short	0x0001
        /*0032*/ 	.short	0x0008
        /*0034*/ 	.byte	0x00, 0xf5, 0x21, 0x00


	//----- nvinfo : EIATTR_KPARAM_INFO
	.align		4
.L_97:
        /*0038*/ 	.byte	0x04, 0x17
        /*003a*/ 	.short	(.L_99 - .L_98)
.L_98:
        /*003c*/ 	.word	0x00000000
        /*0040*/ 	.short	0x0000
        /*0042*/ 	.short	0x0000
        /*0044*/ 	.byte	0x00, 0xf5, 0x21, 0x00


	//----- nvinfo : EIATTR_SPARSE_MMA_MASK
	.align		4
.L_99:
        /*0048*/ 	.byte	0x03, 0x50
        /*004a*/ 	.short	0x0000


	//----- nvinfo : EIATTR_MAXREG_COUNT
	.align		4
        /*004c*/ 	.byte	0x03, 0x1b
        /*004e*/ 	.short	0x00ff


	//----- nvinfo : EIATTR_MERCURY_ISA_VERSION
	.align		4
        /*0050*/ 	.byte	0x03, 0x5f
        /*0052*/ 	.short	0x0101


	//----- nvinfo : EIATTR_VRC_CTA_INIT_COUNT
	.align		4
        /*0054*/ 	.byte	0x02, 0x4a
	.zero		1
	.zero		1


	//----- nvinfo : EIATTR_EXIT_INSTR_OFFSETS
	.align		4
        /*0058*/ 	.byte	0x04, 0x1c
        /*005a*/ 	.short	(.L_101 - .L_100)


	//   ....[0]....
.L_100:
        /*005c*/ 	.word	0x000000d0


	//   ....[1]....
        /*0060*/ 	.word	0x000001a0


	//----- nvinfo : EIATTR_CBANK_PARAM_SIZE
	.align		4
.L_101:
        /*0064*/ 	.byte	0x03, 0x19
        /*0066*/ 	.short	0x0018


	//----- nvinfo : EIATTR_PARAM_CBANK
	.align		4
        /*0068*/ 	.byte	0x04, 0x0a
        /*006a*/ 	.short	(.L_103 - .L_102)
	.align		4
.L_102:
        /*006c*/ 	.word	index@(.nv.constant0.rgb2bgr)
        /*0070*/ 	.short	0x0380
        /*0072*/ 	.short	0x0018


	//----- nvinfo : EIATTR_SW_WAR
	.align		4
.L_103:
        /*0074*/ 	.byte	0x04, 0x36
        /*0076*/ 	.short	(.L_105 - .L_104)
.L_104:
        /*0078*/ 	.word	0x00000008
.L_105:


//--------------------- .nv.callgraph             --------------------------
	.section	.nv.callgraph,"",@"SHT_CUDA_CALLGRAPH"
	.align	4
	.sectionentsize	8
	.align		4
        /*0000*/ 	.word	0x00000000
	.align		4
        /*0004*/ 	.word	0xffffffff
	.align		4
        /*0008*/ 	.word	0x00000000
	.align		4
        /*000c*/ 	.word	0xfffffffe
	.align		4
        /*0010*/ 	.word	0x00000000
	.align		4
        /*0014*/ 	.word	0xfffffffd
	.align		4
        /*0018*/ 	.word	0x00000000
	.align		4
        /*001c*/ 	.word	0xfffffffc


//--------------------- .text.resize_bilinear     --------------------------
	.section	.text.resize_bilinear,"ax",@progbits
	.align	128
        .global         resize_bilinear
        .type           resize_bilinear,@function
        .size           resize_bilinear,(.L_x_34 - resize_bilinear)
        .other          resize_bilinear,@"STO_CUDA_ENTRY STV_DEFAULT"
resize_bilinear:
.text.resize_bilinear:
[----:B------:R-:W-:Y:S01]  /*0000*/  LDC R1, c[0x0][0x37c] ;  /* 0x0000df00ff017b82 */ /* 0x000fe20000000800 */
[----:B------:R-:W0:Y:S07]  /*0010*/  S2R R3, SR_TID.Y ;  /* 0x0000000000037919 */ /* 0x000e2e0000002200 */
[----:B------:R-:W1:Y:S01]  /*0020*/  LDC R5, c[0x0][0x360] ;  /* 0x0000d800ff057b82 */ /* 0x000e620000000800 */
[----:B------:R-:W2:Y:S01]  /*0030*/  LDCU.64 UR4, c[0x0][0x398] ;  /* 0x00007300ff0477ac */ /* 0x000ea20008000a00 */
[----:B------:R-:W1:Y:S06]  /*0040*/  S2R R0, SR_TID.X ;  /* 0x0000000000007919 */ /* 0x000e6c0000002100 */
[----:B------:R-:W0:Y:S08]  /*0050*/  S2UR UR7, SR_CTAID.Y ;  /* 0x00000000000779c3 */ /* 0x000e300000002600 */
[----:B------:R-:W0:Y:S08]  /*0060*/  LDC R4, c[0x0][0x364] ;  /* 0x0000d900ff047b82 */ /* 0x000e300000000800 */
[----:B------:R-:W1:Y:S01]  /*0070*/  S2UR UR6, SR_CTAID.X ;  /* 0x00000000000679c3 */ /* 0x000e620000002500 */
[----:B0-----:R-:W-:-:S05]  /*0080*/  IMAD R4, R4, UR7, R3 ;  /* 0x0000000704047c24 */ /* 0x001fca000f8e0203 */
[----:B--2---:R-:W-:Y:S01]  /*0090*/  ISETP.GE.AND P0, PT, R4, UR5, PT ;  /* 0x0000000504007c0c */ /* 0x004fe2000bf06270 */
[----:B-1----:R-:W-:-:S05]  /*00a0*/  IMAD R5, R5, UR6, R0 ;  /* 0x0000000605057c24 */ /* 0x002fca000f8e0200 */
[----:B------:R-:W-:-:S13]  /*00b0*/  ISETP.GE.OR P0, PT, R5, UR4, P0 ;  /* 0x0000000405007c0c */ /* 0x000fda0008706670 */
[----:B------:R-:W-:Y:S05]  /*00c0*/  @P0 EXIT ;  /* 0x000000000000094d */ /* 0x000fea0003800000 */
[----:B------:R-:W0:Y:S01]  /*00d0*/  LDC R2, c[0x0][0x390] ;  /* 0x0000e400ff027b82 */ /* 0x000e220000000800 */
[----:B------:R-:W-:-:S06]  /*00e0*/  UIADD3 UR4, UPT, UPT, UR4, -0x1, URZ ;  /* 0xffffffff04047890 */ /* 0x000fcc000fffe0ff */
[----:B------:R-:W-:-:S04]  /*00f0*/  I2FP.F32.S32 R3, UR4 ;  /* 0x0000000400037c45 */ /* 0x000fc80008201400 */
[----:B------:R-:W1:Y:S01]  /*0100*/  MUFU.RCP R6, R3 ;  /* 0x0000000300067308 */ /* 0x000e620000001000 */
[----:B0-----:R-:W-:-:S04]  /*0110*/  IADD3 R2, PT, PT, R2, -0x1, RZ ;  /* 0xffffffff02027810 */ /* 0x001fc80007ffe0ff */
[----:B------:R-:W-:Y:S01]  /*0120*/  I2FP.F32.S32 R0, R2 ;  /* 0x0000000200007245 */ /* 0x000fe20000201400 */
[----:B-1----:R-:W-:-:S03]  /*0130*/  FFMA R7, -R3, R6, 1 ;  /* 0x3f80000003077423 */ /* 0x002fc60000000106 */
[----:B------:R-:W0:Y:S01]  /*0140*/  FCHK P0, R0, R3 ;  /* 0x0000000300007302 */ /* 0x000e220000000000 */
[----:B------:R-:W-:-:S04]  /*0150*/  FFMA R7, R6, R7, R6 ;  /* 0x0000000706077223 */ /* 0x000fc80000000006 */
[----:B------:R-:W-:-:S04]  /*0160*/  FFMA R6, R0, R7, RZ ;  /* 0x0000000700067223 */ /* 0x000fc800000000ff */
[----:B------:R-:W-:-:S04]  /*0170*/  FFMA R8, -R3, R6, R0 ;  /* 0x0000000603087223 */ /* 0x000fc80000000100 */
[----:B------:R-:W-:Y:S01]  /*0180*/  FFMA R7, R7, R8, R6 ;  /* 0x0000000807077223 */ /* 0x000fe20000000006 */
[----:B0-----:R-:W-:Y:S06]  /*0190*/  @!P0 BRA `(.L_x_0) ;  /* 0x00000000000c8947 */ /* 0x001fec0003800000 */
[----:B------:R-:W-:-:S07]  /*01a0*/  MOV R8, 0x1c0 ;  /* 0x000001c000087802 */ /* 0x000fce0000000f00 */
[----:B------:R-:W-:Y:S05]  /*01b0*/  CALL.REL.NOINC `($__internal_0_$__cuda_sm3x_div_rn_noftz_f32_slowpath) ;  /* 0x0000000800d07944 */ /* 0x000fea0003c00000 */
[----:B------:R-:W-:-:S07]  /*01c0*/  MOV R7, R11 ;  /* 0x0000000b00077202 */ /* 0x000fce0000000f00 */
.L_x_0:
[----:B------:R-:W0:Y:S01]  /*01d0*/  LDCU UR4, c[0x0][0x39c] ;  /* 0x00007380ff0477ac */ /* 0x000e220008000800 */
[----:B------:R-:W1:Y:S01]  /*01e0*/  LDC R6, c[0x0][0x394] ;  /* 0x0000e500ff067b82 */ /* 0x000e620000000800 */
[----:B0-----:R-:W-:-:S06]  /*01f0*/  UIADD3 UR4, UPT, UPT, UR4, -0x1, URZ ;  /* 0xffffffff04047890 */ /* 0x001fcc000fffe0ff */
[----:B------:R-:W-:Y:S01]  /*0200*/  I2FP.F32.U32 R3, UR4 ;  /* 0x0000000400037c45 */ /* 0x000fe20008201000 */
[----:B-1----:R-:W-:-:S03]  /*0210*/  VIADD R6, R6, 0xffffffff ;  /* 0xffffffff06067836 */ /* 0x002fc60000000000 */
[----:B------:R-:W0:Y:S02]  /*0220*/  MUFU.RCP R8, R3 ;  /* 0x0000000300087308 */ /* 0x000e240000001000 */
[----:B------:R-:W-:-:S06]  /*0230*/  I2FP.F32.S32 R0, R6 ;  /* 0x0000000600007245 */ /* 0x000fcc0000201400 */
[----:B------:R-:W1:Y:S01]  /*0240*/  FCHK P0, R0, R3 ;  /* 0x0000000300007302 */ /* 0x000e620000000000 */
[----:B0-----:R-:W-:-:S04]  /*0250*/  FFMA R9, -R3, R8, 1 ;  /* 0x3f80000003097423 */ /* 0x001fc80000000108 */
[----:B------:R-:W-:-:S04]  /*0260*/  FFMA R9, R8, R9, R8 ;  /* 0x0000000908097223 */ /* 0x000fc80000000008 */
[----:B------:R-:W-:-:S04]  /*0270*/  FFMA R8, R0, R9, RZ ;  /* 0x0000000900087223 */ /* 0x000fc800000000ff */
[----:B------:R-:W-:-:S04]  /*0280*/  FFMA R10, -R3, R8, R0 ;  /* 0x00000008030a7223 */ /* 0x000fc80000000100 */
[----:B------:R-:W-:Y:S01]  /*0290*/  FFMA R8, R9, R10, R8 ;  /* 0x0000000a09087223 */ /* 0x000fe20000000008 */
[----:B-1----:R-:W-:Y:S06]  /*02a0*/  @!P0 BRA `(.L_x_1) ;  /* 0x00000000000c8947 */ /* 0x002fec0003800000 */
[----:B------:R-:W-:-:S07]  /*02b0*/  MOV R8, 0x2d0 ;  /* 0x000002d000087802 */ /* 0x000fce0000000f00 */
[----:B------:R-:W-:Y:S05]  /*02c0*/  CALL.REL.NOINC `($__internal_0_$__cuda_sm3x_div_rn_noftz_f32_slowpath) ;  /* 0x00000008008c7944 */ /* 0x000fea0003c00000 */
[----:B------:R-:W-:-:S07]  /*02d0*/  MOV R8, R11 ;  /* 0x0000000b00087202 */ /* 0x000fce0000000f00 */
.L_x_1:
[----:B------:R-:W0:Y:S01]  /*02e0*/  LDC R22, c[0x0][0x3a0] ;  /* 0x0000e800ff167b82 */ /* 0x000e220000000800 */
[----:B------:R-:W-:Y:S02]  /*02f0*/  I2FP.F32.S32 R0, R5 ;  /* 0x0000000500007245 */ /* 0x000fe40000201400 */
[----:B------:R-:W-:-:S03]  /*0300*/  I2FP.F32.U32 R3, R4 ;  /* 0x0000000400037245 */ /* 0x000fc60000201000 */
[----:B------:R-:W-:Y:S01]  /*0310*/  FMUL R11, R0, R7 ;  /* 0x00000007000b7220 */ /* 0x000fe20000400000 */
[----:B0-----:R-:W-:-:S13]  /*0320*/  ISETP.GE.AND P0, PT, R22, 0x1, PT ;  /* 0x000000011600780c */ /* 0x001fda0003f06270 */
[----:B------:R-:W-:Y:S05]  /*0330*/  @!P0 EXIT ;  /* 0x000000000000894d */ /* 0x000fea0003800000 */
[----:B------:R-:W-:Y:S01]  /*0340*/  FMUL R10, R3, R8 ;  /* 0x00000008030a7220 */ /* 0x000fe20000400000 */
[----:B------:R-:W0:Y:S01]  /*0350*/  F2I.TRUNC.NTZ R7, R11 ;  /* 0x0000000b00077305 */ /* 0x000e22000020f100 */
[----:B------:R-:W1:Y:S01]  /*0360*/  LDCU UR5, c[0x0][0x398] ;  /* 0x00007300ff0577ac */ /* 0x000e620008000800 */
[----:B------:R-:W-:Y:S01]  /*0370*/  ISETP.GE.U32.AND P0, PT, R22, 0x4, PT ;  /* 0x000000041600780c */ /* 0x000fe20003f06070 */
[----:B------:R-:W2:Y:S05]  /*0380*/  LDCU UR4, c[0x0][0x390] ;  /* 0x00007200ff0477ac */ /* 0x000eaa0008000800 */
[----:B------:R-:W3:Y:S01]  /*0390*/  F2I.TRUNC.NTZ R0, R10 ;  /* 0x0000000a00007305 */ /* 0x000ee2000020f100 */
[----:B------:R-:W4:Y:S01]  /*03a0*/  LDCU.64 UR6, c[0x0][0x358] ;  /* 0x00006b00ff0677ac */ /* 0x000f220008000a00 */
[----:B0-----:R-:W-:-:S02]  /*03b0*/  I2FP.F32.S32 R8, R7 ;  /* 0x0000000700087245 */ /* 0x001fc40000201400 */
[----:B------:R-:W-:Y:S01]  /*03c0*/  VIADDMNMX R3, R7, 0x1, R2, PT ;  /* 0x0000000107037846 */ /* 0x000fe20003800102 */
[----:B-1----:R-:W-:Y:S02]  /*03d0*/  IMAD R17, R4, UR5, R5 ;  /* 0x0000000504117c24 */ /* 0x002fe4000f8e0205 */
[----:B------:R-:W-:Y:S01]  /*03e0*/  FADD R8, R11, -R8 ;  /* 0x800000080b087221 */ /* 0x000fe20000000000 */
[----:B---3--:R-:W-:-:S03]  /*03f0*/  I2FP.F32.S32 R9, R0 ;  /* 0x0000000000097245 */ /* 0x008fc60000201400 */
[----:B------:R-:W-:Y:S01]  /*0400*/  FADD R16, -R8, 1 ;  /* 0x3f80000008107421 */ /* 0x000fe20000000100 */
[C---:B------:R-:W-:Y:S01]  /*0410*/  VIADDMNMX R6, R0.reuse, 0x1, R6, PT ;  /* 0x0000000100067846 */ /* 0x040fe20003800106 */
[----:B--2---:R-:W-:Y:S02]  /*0420*/  IMAD R18, R0, UR4, R7 ;  /* 0x0000000400127c24 */ /* 0x004fe4000f8e0207 */
[----:B------:R-:W-:Y:S01]  /*0430*/  FADD R9, R10, -R9 ;  /* 0x800000090a097221 */ /* 0x000fe20000000000 */
[----:B------:R-:W-:Y:S02]  /*0440*/  IMAD R19, R0, UR4, R3 ;  /* 0x0000000400137c24 */ /* 0x000fe4000f8e0203 */
[C---:B------:R-:W-:Y:S02]  /*0450*/  IMAD R20, R6.reuse, UR4, R7 ;  /* 0x0000000406147c24 */ /* 0x040fe4000f8e0207 */
[C---:B------:R-:W-:Y:S01]  /*0460*/  FADD R15, -R9.reuse, 1 ;  /* 0x3f800000090f7421 */ /* 0x040fe20000000100 */
[----:B------:R-:W-:Y:S01]  /*0470*/  IMAD R21, R6, UR4, R3 ;  /* 0x0000000406157c24 */ /* 0x000fe2000f8e0203 */
[----:B------:R-:W-:Y:S01]  /*0480*/  UMOV UR4, URZ ;  /* 0x000000ff00047c82 */ /* 0x000fe20008000000 */
[C---:B------:R-:W-:Y:S01]  /*0490*/  FMUL R0, R8.reuse, R9 ;  /* 0x0000000908007220 */ /* 0x040fe20000400000 */
[-C--:B------:R-:W-:Y:S01]  /*04a0*/  FMUL R14, R8, R15.reuse ;  /* 0x0000000f080e7220 */ /* 0x080fe20000400000 */
[----:B------:R-:W-:Y:S01]  /*04b0*/  FMUL R15, R16, R15 ;  /* 0x0000000f100f7220 */ /* 0x000fe20000400000 */
[----:B------:R-:W-:Y:S01]  /*04c0*/  FMUL R16, R9, R16 ;  /* 0x0000001009107220 */ /* 0x000fe20000400000 */
[----:B------:R-:W-:-:S02]  /*04d0*/  IMAD R17, R17, R22, RZ ;  /* 0x0000001611117224 */ /* 0x000fc400078e02ff */
[-C--:B------:R-:W-:Y:S02]  /*04e0*/  IMAD R18, R18, R22.reuse, RZ ;  /* 0x0000001612127224 */ /* 0x080fe400078e02ff */
[-C--:B------:R-:W-:Y:S02]  /*04f0*/  IMAD R19, R19, R22.reuse, RZ ;  /* 0x0000001613137224 */ /* 0x080fe400078e02ff */
[-C--:B------:R-:W-:Y:S02]  /*0500*/  IMAD R20, R20, R22.reuse, RZ ;  /* 0x0000001614147224 */ /* 0x080fe400078e02ff */
[----:B------:R-:W-:Y:S01]  /*0510*/  IMAD R21, R21, R22, RZ ;  /* 0x0000001615157224 */ /* 0x000fe200078e02ff */
[----:B----4-:R-:W-:Y:S06]  /*0520*/  @!P0 BRA `(.L_x_2) ;  /* 0x0000000400008947 */ /* 0x010fec0003800000 */
[----:B------:R-:W0:Y:S01]  /*0530*/  LDCU.64 UR4, c[0x0][0x380] ;  /* 0x00007000ff0477ac */ /* 0x000e220008000a00 */
[----:B------:R-:W-:Y:S01]  /*0540*/  LOP3.LUT R22, R22, 0x7ffffffc, RZ, 0xc0, !PT ;  /* 0x7ffffffc16167812 */ /* 0x000fe200078ec0ff */
[----:B------:R-:W-:Y:S01]  /*0550*/  IMAD.MOV.U32 R23, RZ, RZ, R17 ;  /* 0x000000ffff177224 */ /* 0x000fe200078e0011 */
[----:B------:R-:W-:Y:S01]  /*0560*/  MOV R25, R21 ;  /* 0x0000001500197202 */ /* 0x000fe20000000f00 */
[----:B------:R-:W-:Y:S01]  /*0570*/  IMAD.MOV.U32 R31, RZ, RZ, R18 ;  /* 0x000000ffff1f7224 */ /* 0x000fe200078e0012 */
[----:B------:R-:W-:Y:S02]  /*0580*/  MOV R27, R20 ;  /* 0x00000014001b7202 */ /* 0x000fe40000000f00 */
[----:B------:R-:W-:Y:S02]  /*0590*/  MOV R29, R19 ;  /* 0x00000013001d7202 */ /* 0x000fe40000000f00 */
[----:B------:R-:W-:Y:S01]  /*05a0*/  IADD3 R22, PT, PT, -R22, RZ, RZ ;  /* 0x000000ff16167210 */ /* 0x000fe20007ffe1ff */
[----:B0-----:R-:W-:-:S04]  /*05b0*/  UIADD3 UR4, UP0, UPT, UR4, 0x8, URZ ;  /* 0x0000000804047890 */ /* 0x001fc8000ff1e0ff */
[----:B------:R-:W-:Y:S02]  /*05c0*/  UIADD3.X UR5, UPT, UPT, URZ, UR5, URZ, UP0, !UPT ;  /* 0x00000005ff057290 */ /* 0x000fe400087fe4ff */
[----:B------:R-:W-:-:S04]  /*05d0*/  MOV R2, UR4 ;  /* 0x0000000400027c02 */ /* 0x000fc80008000f00 */
[----:B------:R-:W-:-:S07]  /*05e0*/  IMAD.U32 R3, RZ, RZ, UR5 ;  /* 0x00000005ff037e24 */ /* 0x000fce000f8e00ff */
.L_x_3:
[--C-:B------:R-:W-:Y:S01]  /*05f0*/  IMAD.WIDE R4, R29, 0x4, R2.reuse ;  /* 0x000000041d047825 */ /* 0x100fe200078e0202 */
[----:B0-----:R-:W0:Y:S03]  /*0600*/  LDC.64 R12, c[0x0][0x388] ;  /* 0x0000e200ff0c7b82 */ /* 0x001e260000000a00 */
[--C-:B------:R-:W-:Y:S01]  /*0610*/  IMAD.WIDE R6, R31, 0x4, R2.reuse ;  /* 0x000000041f067825 */ /* 0x100fe200078e0202 */
[----:B------:R-:W2:Y:S03]  /*0620*/  LDG.E R33, desc[UR6][R4.64+-0x8] ;  /* 0xfffff80604217981 */ /* 0x000ea6000c1e1900 */
[--C-:B------:R-:W-:Y:S01]  /*0630*/  IMAD.WIDE R8, R27, 0x4, R2.reuse ;  /* 0x000000041b087825 */ /* 0x100fe200078e0202 */
[----:B------:R-:W3:Y:S03]  /*0640*/  LDG.E R24, desc[UR6][R6.64+-0x8] ;  /* 0xfffff80606187981 */ /* 0x000ee6000c1e1900 */
[----:B------:R-:W-:Y:S01]  /*0650*/  IMAD.WIDE R10, R25, 0x4, R2 ;  /* 0x00000004190a7825 */ /* 0x000fe200078e0202 */
[----:B------:R-:W4:Y:S04]  /*0660*/  LDG.E R28, desc[UR6][R8.64+-0x8] ;  /* 0xfffff806081c7981 */ /* 0x000f28000c1e1900 */
[----:B------:R-:W5:Y:S01]  /*0670*/  LDG.E R30, desc[UR6][R10.64+-0x8] ;  /* 0xfffff8060a1e7981 */ /* 0x000f62000c1e1900 */
[----:B0-----:R-:W-:-:S04]  /*0680*/  IMAD.WIDE R12, R23, 0x4, R12 ;  /* 0x00000004170c7825 */ /* 0x001fc800078e020c */
[----:B--2---:R-:W-:-:S04]  /*0690*/  FMUL R26, R14, R33 ;  /* 0x000000210e1a7220 */ /* 0x004fc80000400000 */
[----:B---3--:R-:W-:-:S04]  /*06a0*/  FFMA R33, R15, R24, R26 ;  /* 0x000000180f217223 */ /* 0x008fc8000000001a */
[----:B----4-:R-:W-:-:S04]  /*06b0*/  FFMA R33, R16, R28, R33 ;  /* 0x0000001c10217223 */ /* 0x010fc80000000021 */
[----:B-----5:R-:W-:-:S05]  /*06c0*/  FFMA R33, R0, R30, R33 ;  /* 0x0000001e00217223 */ /* 0x020fca0000000021 */
[----:B------:R0:W-:Y:S04]  /*06d0*/  STG.E desc[UR6][R12.64], R33 ;  /* 0x000000210c007986 */ /* 0x0001e8000c101906 */
[----:B------:R-:W2:Y:S04]  /*06e0*/  LDG.E R35, desc[UR6][R4.64+-0x4] ;  /* 0xfffffc0604237981 */ /* 0x000ea8000c1e1900 */
[----:B------:R-:W3:Y:S04]  /*06f0*/  LDG.E R24, desc[UR6][R6.64+-0x4] ;  /* 0xfffffc0606187981 */ /* 0x000ee8000c1e1900 */
[----:B------:R-:W4:Y:S04]  /*0700*/  LDG.E R28, desc[UR6][R8.64+-0x4] ;  /* 0xfffffc06081c7981 */ /* 0x000f28000c1e1900 */
[----:B------:R-:W5:Y:S01]  /*0710*/  LDG.E R30, desc[UR6][R10.64+-0x4] ;  /* 0xfffffc060a1e7981 */ /* 0x000f62000c1e1900 */
[----:B--2---:R-:W-:-:S04]  /*0720*/  FMUL R26, R14, R35 ;  /* 0x000000230e1a7220 */ /* 0x004fc80000400000 */
[----:B---3--:R-:W-:-:S04]  /*0730*/  FFMA R35, R15, R24, R26 ;  /* 0x000000180f237223 */ /* 0x008fc8000000001a */
[----:B----4-:R-:W-:-:S04]  /*0740*/  FFMA R35, R16, R28, R35 ;  /* 0x0000001c10237223 */ /* 0x010fc80000000023 */
[----:B-----5:R-:W-:-:S05]  /*0750*/  FFMA R35, R0, R30, R35 ;  /* 0x0000001e00237223 */ /* 0x020fca0000000023 */
[----:B------:R1:W-:Y:S04]  /*0760*/  STG.E desc[UR6][R12.64+0x4], R35 ;  /* 0x000004230c007986 */ /* 0x0003e8000c101906 */
[----:B------:R-:W2:Y:S04]  /*0770*/  LDG.E R37, desc[UR6][R4.64] ;  /* 0x0000000604257981 */ /* 0x000ea8000c1e1900 */
[----:B------:R-:W0:Y:S04]  /*0780*/  LDG.E R24, desc[UR6][R6.64] ;  /* 0x0000000606187981 */ /* 0x000e28000c1e1900 */
[----:B------:R-:W3:Y:S04]  /*0790*/  LDG.E R28, desc[UR6][R8.64] ;  /* 0x00000006081c7981 */ /* 0x000ee8000c1e1900 */
[----:B------:R-:W4:Y:S01]  /*07a0*/  LDG.E R30, desc[UR6][R10.64] ;  /* 0x000000060a1e7981 */ /* 0x000f22000c1e1900 */
[----:B--2---:R-:W-:-:S04]  /*07b0*/  FMUL R26, R14, R37 ;  /* 0x000000250e1a7220 */ /* 0x004fc80000400000 */
[----:B0-----:R-:W-:-:S04]  /*07c0*/  FFMA R33, R15, R24, R26 ;  /* 0x000000180f217223 */ /* 0x001fc8000000001a */
[----:B---3--:R-:W-:-:S04]  /*07d0*/  FFMA R33, R16, R28, R33 ;  /* 0x0000001c10217223 */ /* 0x008fc80000000021 */
[----:B----4-:R-:W-:-:S05]  /*07e0*/  FFMA R33, R0, R30, R33 ;  /* 0x0000001e00217223 */ /* 0x010fca0000000021 */
[----:B------:R0:W-:Y:S04]  /*07f0*/  STG.E desc[UR6][R12.64+0x8], R33 ;  /* 0x000008210c007986 */ /* 0x0001e8000c101906 */
[----:B------:R-:W2:Y:S04]  /*0800*/  LDG.E R37, desc[UR6][R4.64+0x4] ;  /* 0x0000040604257981 */ /* 0x000ea8000c1e1900 */
[----:B------:R-:W1:Y:S04]  /*0810*/  LDG.E R24, desc[UR6][R6.64+0x4] ;  /* 0x0000040606187981 */ /* 0x000e68000c1e1900 */
[----:B------:R-:W3:Y:S04]  /*0820*/  LDG.E R28, desc[UR6][R8.64+0x4] ;  /* 0x00000406081c7981 */ /* 0x000ee8000c1e1900 */
[----:B------:R-:W4:Y:S01]  /*0830*/  LDG.E R30, desc[UR6][R10.64+0x4] ;  /* 0x000004060a1e7981 */ /* 0x000f22000c1e1900 */
[----:B------:R-:W-:Y:S01]  /*0840*/  IADD3 R22, PT, PT, R22, 0x4, RZ ;  /* 0x0000000416167810 */ /* 0x000fe20007ffe0ff */
[----:B------:R-:W-:Y:S01]  /*0850*/  VIADD R29, R29, 0x4 ;  /* 0x000000041d1d7836 */ /* 0x000fe20000000000 */
[----:B------:R-:W-:Y:S01]  /*0860*/  IADD3 R31, PT, PT, R31, 0x4, RZ ;  /* 0x000000041f1f7810 */ /* 0x000fe20007ffe0ff */
[----:B------:R-:W-:Y:S01]  /*0870*/  VIADD R23, R23, 0x4 ;  /* 0x0000000417177836 */ /* 0x000fe20000000000 */
[----:B------:R-:W-:-:S02]  /*0880*/  ISETP.NE.AND P0, PT, R22, RZ, PT ;  /* 0x000000ff1600720c */ /* 0x000fc40003f05270 */
[----:B------:R-:W-:Y:S02]  /*0890*/  IADD3 R27, PT, PT, R27, 0x4, RZ ;  /* 0x000000041b1b7810 */ /* 0x000fe40007ffe0ff */
[----:B------:R-:W-:Y:S01]  /*08a0*/  IADD3 R25, PT, PT, R25, 0x4, RZ ;  /* 0x0000000419197810 */ /* 0x000fe20007ffe0ff */
[----:B--2---:R-:W-:-:S04]  /*08b0*/  FMUL R26, R14, R37 ;  /* 0x000000250e1a7220 */ /* 0x004fc80000400000 */
[----:B-1----:R-:W-:-:S04]  /*08c0*/  FFMA R35, R15, R24, R26 ;  /* 0x000000180f237223 */ /* 0x002fc8000000001a */
[----:B---3--:R-:W-:-:S04]  /*08d0*/  FFMA R35, R16, R28, R35 ;  /* 0x0000001c10237223 */ /* 0x008fc80000000023 */
[----:B----4-:R-:W-:-:S05]  /*08e0*/  FFMA R35, R0, R30, R35 ;  /* 0x0000001e00237223 */ /* 0x010fca0000000023 */
[----:B------:R0:W-:Y:S01]  /*08f0*/  STG.E desc[UR6][R12.64+0xc], R35 ;  /* 0x00000c230c007986 */ /* 0x0001e2000c101906 */
[----:B------:R-:W-:Y:S05]  /*0900*/  @P0 BRA `(.L_x_3) ;  /* 0xfffffffc00380947 */ /* 0x000fea000383ffff */
[----:B------:R-:W1:Y:S02]  /*0910*/  LDCU UR4, c[0x0][0x3a0] ;  /* 0x00007400ff0477ac */ /* 0x000e640008000800 */
[----:B-1----:R-:W-:-:S12]  /*0920*/  ULOP3.LUT UR4, UR4, 0x7ffffffc, URZ, 0xc0, !UPT ;  /* 0x7ffffffc04047892 */ /* 0x002fd8000f8ec0ff */
.L_x_2:
[----:B------:R-:W1:Y:S02]  /*0930*/  LDC R2, c[0x0][0x3a0] ;  /* 0x0000e800ff027b82 */ /* 0x000e640000000800 */
[----:B-1----:R-:W-:-:S13]  /*0940*/  LOP3.LUT P0, R3, R2, 0x3, RZ, 0xc0, !PT ;  /* 0x0000000302037812 */ /* 0x002fda000780c0ff */
[----:B------:R-:W-:Y:S05]  /*0950*/  @!P0 EXIT ;  /* 0x000000000000894d */ /* 0x000fea0003800000 */
[----:B------:R-:W-:Y:S02]  /*0960*/  ISETP.NE.AND P0, PT, R3, 0x1, PT ;  /* 0x000000010300780c */ /* 0x000fe40003f05270 */
[----:B------:R-:W-:-:S04]  /*0970*/  LOP3.LUT R2, R2, 0x1, RZ, 0xc0, !PT ;  /* 0x0000000102027812 */ /* 0x000fc800078ec0ff */
[----:B------:R-:W-:-:S07]  /*0980*/  ISETP.NE.U32.AND P1, PT, R2, 0x1, PT ;  /* 0x000000010200780c */ /* 0x000fce0003f25070 */
[----:B------:R-:W-:Y:S06]  /*0990*/  @!P0 BRA `(.L_x_4) ;  /* 0x00000000007c8947 */ /* 0x000fec0003800000 */
[----:B------:R-:W1:Y:S01]  /*09a0*/  LDC.64 R8, c[0x0][0x380] ;  /* 0x0000e000ff087b82 */ /* 0x000e620000000a00 */
[----:B------:R-:W-:Y:S01]  /*09b0*/  IADD3 R3, PT, PT, R19, UR4, RZ ;  /* 0x0000000413037c10 */ /* 0x000fe2000fffe0ff */
[----:B------:R-:W-:Y:S01]  /*09c0*/  VIADD R7, R20, UR4 ;  /* 0x0000000414077c36 */ /* 0x000fe20008000000 */
[----:B------:R-:W-:Y:S02]  /*09d0*/  IADD3 R5, PT, PT, R18, UR4, RZ ;  /* 0x0000000412057c10 */ /* 0x000fe4000fffe0ff */
[----:B------:R-:W-:Y:S01]  /*09e0*/  IADD3 R11, PT, PT, R21, UR4, RZ ;  /* 0x00000004150b7c10 */ /* 0x000fe2000fffe0ff */
[----:B-1----:R-:W-:-:S04]  /*09f0*/  IMAD.WIDE R2, R3, 0x4, R8 ;  /* 0x0000000403027825 */ /* 0x002fc800078e0208 */
[--C-:B------:R-:W-:Y:S01]  /*0a00*/  IMAD.WIDE R4, R5, 0x4, R8.reuse ;  /* 0x0000000405047825 */ /* 0x100fe200078e0208 */
[----:B0-----:R-:W2:Y:S03]  /*0a10*/  LDG.E R13, desc[UR6][R2.64] ;  /* 0x00000006020d7981 */ /* 0x001ea6000c1e1900 */
[--C-:B------:R-:W-:Y:S01]  /*0a20*/  IMAD.WIDE R6, R7, 0x4, R8.reuse ;  /* 0x0000000407067825 */ /* 0x100fe200078e0208 */
[----:B------:R-:W3:Y:S03]  /*0a30*/  LDG.E R12, desc[UR6][R4.64] ;  /* 0x00000006040c7981 */ /* 0x000ee6000c1e1900 */
[----:B------:R-:W-:Y:S01]  /*0a40*/  IMAD.WIDE R8, R11, 0x4, R8 ;  /* 0x000000040b087825 */ /* 0x000fe200078e0208 */
[----:B------:R-:W4:Y:S01]  /*0a50*/  LDG.E R23, desc[UR6][R6.64] ;  /* 0x0000000606177981 */ /* 0x000f22000c1e1900 */
[----:B------:R-:W0:Y:S03]  /*0a60*/  LDC.64 R10, c[0x0][0x388] ;  /* 0x0000e200ff0a7b82 */ /* 0x000e260000000a00 */
[----:B------:R-:W5:Y:S01]  /*0a70*/  LDG.E R24, desc[UR6][R8.64] ;  /* 0x0000000608187981 */ /* 0x000f62000c1e1900 */
[----:B------:R-:W-:-:S05]  /*0a80*/  IADD3 R25, PT, PT, R17, UR4, RZ ;  /* 0x0000000411197c10 */ /* 0x000fca000fffe0ff */
        /* <DEDUP_REMOVED lines=10> */
[----:B------:R-:W-:Y:S01]  /*0b30*/  UIADD3 UR4, UPT, UPT, UR4, 0x2, URZ ;  /* 0x0000000204047890 */ /* 0x000fe2000fffe0ff */
[----:B--2---:R-:W-:-:S04]  /*0b40*/  FMUL R12, R14, R3 ;  /* 0x000000030e0c7220 */ /* 0x004fc80000400000 */
[----:B---3--:R-:W-:-:S04]  /*0b50*/  FFMA R23, R15, R4, R12 ;  /* 0x000000040f177223 */ /* 0x008fc8000000000c */
[----:B----4-:R-:W-:-:S04]  /*0b60*/  FFMA R23, R16, R6, R23 ;  /* 0x0000000610177223 */ /* 0x010fc80000000017 */
[----:B-----5:R-:W-:-:S05]  /*0b70*/  FFMA R23, R0, R8, R23 ;  /* 0x0000000800177223 */ /* 0x020fca0000000017 */
[----:B------:R1:W-:Y:S02]  /*0b80*/  STG.E desc[UR6][R10.64+0x4], R23 ;  /* 0x000004170a007986 */ /* 0x0003e4000c101906 */
.L_x_4:
[----:B------:R-:W-:Y:S05]  /*0b90*/  @P1 EXIT ;  /* 0x000000000000194d */ /* 0x000fea0003800000 */
[----:B------:R-:W2:Y:S01]  /*0ba0*/  LDC.64 R2, c[0x0][0x380] ;  /* 0x0000e000ff027b82 */ /* 0x000ea20000000a00 */
[----:B------:R-:W-:Y:S01]  /*0bb0*/  IADD3 R7, PT, PT, R19, UR4, RZ ;  /* 0x0000000413077c10 */ /* 0x000fe2000fffe0ff */
[----:B------:R-:W-:Y:S01]  /*0bc0*/  VIADD R5, R18, UR4 ;  /* 0x0000000412057c36 */ /* 0x000fe20008000000 */
[----:B------:R-:W-:Y:S02]  /*0bd0*/  IADD3 R9, PT, PT, R20, UR4, RZ ;  /* 0x0000000414097c10 */ /* 0x000fe4000fffe0ff */
[----:B------:R-:W-:-:S03]  /*0be0*/  IADD3 R21, PT, PT, R21, UR4, RZ ;  /* 0x0000000415157c10 */ /* 0x000fc6000fffe0ff */
[----:B-1----:R-:W1:Y:S01]  /*0bf0*/  LDC.64 R10, c[0x0][0x388] ;  /* 0x0000e200ff0a7b82 */ /* 0x002e620000000a00 */
[----:B--2---:R-:W-:-:S04]  /*0c00*/  IMAD.WIDE R6, R7, 0x4, R2 ;  /* 0x0000000407067825 */ /* 0x004fc800078e0202 */
[--C-:B------:R-:W-:Y:S02]  /*0c10*/  IMAD.WIDE R4, R5, 0x4, R2.reuse ;  /* 0x0000000405047825 */ /* 0x100fe400078e0202 */
[----:B------:R-:W2:Y:S02]  /*0c20*/  LDG.E R7, desc[UR6][R6.64] ;  /* 0x0000000606077981 */ /* 0x000ea4000c1e1900 */
[--C-:B------:R-:W-:Y:S02]  /*0c30*/  IMAD.WIDE R8, R9, 0x4, R2.reuse ;  /* 0x0000000409087825 */ /* 0x100fe400078e0202 */
[----:B------:R-:W3:Y:S02]  /*0c40*/  LDG.E R4, desc[UR6][R4.64] ;  /* 0x0000000604047981 */ /* 0x000ee4000c1e1900 */
[----:B------:R-:W-:Y:S02]  /*0c50*/  IMAD.WIDE R2, R21, 0x4, R2 ;  /* 0x0000000415027825 */ /* 0x000fe400078e0202 */
[----:B------:R-:W4:Y:S04]  /*0c60*/  LDG.E R8, desc[UR6][R8.64] ;  /* 0x0000000608087981 */ /* 0x000f28000c1e1900 */
[----:B------:R-:W5:Y:S01]  /*0c70*/  LDG.E R2, desc[UR6][R2.64] ;  /* 0x0000000602027981 */ /* 0x000f62000c1e1900 */
[----:B------:R-:W-:Y:S01]  /*0c80*/  IADD3 R17, PT, PT, R17, UR4, RZ ;  /* 0x0000000411117c10 */ /* 0x000fe2000fffe0ff */
[----:B--2---:R-:W-:-:S04]  /*0c90*/  FMUL R14, R14, R7 ;  /* 0x000000070e0e7220 */ /* 0x004fc80000400000 */
[----:B-1----:R-:W-:-:S04]  /*0ca0*/  IMAD.WIDE R6, R17, 0x4, R10 ;  /* 0x0000000411067825 */ /* 0x002fc800078e020a */
[----:B---3--:R-:W-:-:S04]  /*0cb0*/  FFMA R15, R15, R4, R14 ;  /* 0x000000040f0f7223 */ /* 0x008fc8000000000e */
[----:B----4-:R-:W-:-:S04]  /*0cc0*/  FFMA R15, R16, R8, R15 ;  /* 0x00000008100f7223 */ /* 0x010fc8000000000f */
[----:B-----5:R-:W-:-:S05]  /*0cd0*/  FFMA R15, R0, R2, R15 ;  /* 0x00000002000f7223 */ /* 0x020fca000000000f */
[----:B------:R-:W-:Y:S01]  /*0ce0*/  STG.E desc[UR6][R6.64], R15 ;  /* 0x0000000f06007986 */ /* 0x000fe2000c101906 */
[----:B------:R-:W-:Y:S05]  /*0cf0*/  EXIT ;  /* 0x000000000000794d */ /* 0x000fea0003800000 */
        .weak           $__internal_0_$__cuda_sm3x_div_rn_noftz_f32_slowpath
        .type           $__internal_0_$__cuda_sm3x_div_rn_noftz_f32_slowpath,@function
        .size           $__internal_0_$__cuda_sm3x_div_rn_noftz_f32_slowpath,(.L_x_34 - $__internal_0_$__cuda_sm3x_div_rn_noftz_f32_slowpath)
$__internal_0_$__cuda_sm3x_div_rn_noftz_f32_slowpath:
[----:B------:R-:W-:Y:S02]  /*0d00*/  SHF.R.U32.HI R10, RZ, 0x17, R3 ;  /* 0x00000017ff0a7819 */ /* 0x000fe40000011603 */
[----:B------:R-:W-:Y:S02]  /*0d10*/  SHF.R.U32.HI R9, RZ, 0x17, R0 ;  /* 0x00000017ff097819 */ /* 0x000fe40000011600 */
[----:B------:R-:W-:Y:S02]  /*0d20*/  LOP3.LUT R14, R10, 0xff, RZ, 0xc0, !PT ;  /* 0x000000ff0a0e7812 */ /* 0x000fe400078ec0ff */
[----:B------:R-:W-:-:S03]  /*0d30*/  LOP3.LUT R12, R9, 0xff, RZ, 0xc0, !PT ;  /* 0x000000ff090c7812 */ /* 0x000fc600078ec0ff */
[----:B------:R-:W-:Y:S01]  /*0d40*/  VIADD R11, R14, 0xffffffff ;  /* 0xffffffff0e0b7836 */ /* 0x000fe20000000000 */
[----:B------:R-:W-:-:S04]  /*0d50*/  IADD3 R10, PT, PT, R12, -0x1, RZ ;  /* 0xffffffff0c0a7810 */ /* 0x000fc80007ffe0ff */
[----:B------:R-:W-:-:S04]  /*0d60*/  ISETP.GT.U32.AND P0, PT, R11, 0xfd, PT ;  /* 0x000000fd0b00780c */ /* 0x000fc80003f04070 */
[----:B------:R-:W-:-:S13]  /*0d70*/  ISETP.GT.U32.OR P0, PT, R10, 0xfd, P0 ;  /* 0x000000fd0a00780c */ /* 0x000fda0000704470 */
[----:B------:R-:W-:Y:S01]  /*0d80*/  @!P0 MOV R9, RZ ;  /* 0x000000ff00098202 */ /* 0x000fe20000000f00 */
[----:B------:R-:W-:Y:S06]  /*0d90*/  @!P0 BRA `(.L_x_5) ;  /* 0x00000000005c8947 */ /* 0x000fec0003800000 */
[----:B------:R-:W-:Y:S02]  /*0da0*/  FSETP.GTU.FTZ.AND P0, PT, |R0|, +INF , PT ;  /* 0x7f8000000000780b */ /* 0x000fe40003f1c200 */
[----:B------:R-:W-:-:S04]  /*0db0*/  FSETP.GTU.FTZ.AND P1, PT, |R3|, +INF , PT ;  /* 0x7f8000000300780b */ /* 0x000fc80003f3c200 */
[----:B------:R-:W-:-:S13]  /*0dc0*/  PLOP3.LUT P0, PT, P0, P1, PT, 0xf8, 0x8f ;  /* 0x00000000008f781c */ /* 0x000fda0000703f70 */
[----:B------:R-:W-:Y:S05]  /*0dd0*/  @P0 BRA `(.L_x_6) ;  /* 0x0000000400440947 */ /* 0x000fea0003800000 */
[----:B------:R-:W-:-:S13]  /*0de0*/  LOP3.LUT P0, RZ, R3, 0x7fffffff, R0, 0xc8, !PT ;  /* 0x7fffffff03ff7812 */ /* 0x000fda000780c800 */
[----:B------:R-:W-:Y:S05]  /*0df0*/  @!P0 BRA `(.L_x_7) ;  /* 0x0000000400348947 */ /* 0x000fea0003800000 */
[C---:B------:R-:W-:Y:S02]  /*0e00*/  FSETP.NEU.FTZ.AND P2, PT, |R0|.reuse, +INF , PT ;  /* 0x7f8000000000780b */ /* 0x040fe40003f5d200 */
[----:B------:R-:W-:Y:S02]  /*0e10*/  FSETP.NEU.FTZ.AND P1, PT, |R3|, +INF , PT ;  /* 0x7f8000000300780b */ /* 0x000fe40003f3d200 */
[----:B------:R-:W-:-:S11]  /*0e20*/  FSETP.NEU.FTZ.AND P0, PT, |R0|, +INF , PT ;  /* 0x7f8000000000780b */ /* 0x000fd60003f1d200 */
[----:B------:R-:W-:Y:S05]  /*0e30*/  @!P1 BRA !P2, `(.L_x_7) ;  /* 0x0000000400249947 */ /* 0x000fea0005000000 */
[----:B------:R-:W-:-:S04]  /*0e40*/  LOP3.LUT P2, RZ, R0, 0x7fffffff, RZ, 0xc0, !PT ;  /* 0x7fffffff00ff7812 */ /* 0x000fc8000784c0ff */
[----:B------:R-:W-:-:S13]  /*0e50*/  PLOP3.LUT P1, PT, P1, P2, PT, 0x2f, 0xf2 ;  /* 0x0000000000f2781c */ /* 0x000fda0000f24577 */
[----:B------:R-:W-:Y:S05]  /*0e60*/  @P1 BRA `(.L_x_8) ;  /* 0x0000000400101947 */ /* 0x000fea0003800000 */
[----:B------:R-:W-:-:S04]  /*0e70*/  LOP3.LUT P1, RZ, R3, 0x7fffffff, RZ, 0xc0, !PT ;  /* 0x7fffffff03ff7812 */ /* 0x000fc8000782c0ff */
[----:B------:R-:W-:-:S13]  /*0e80*/  PLOP3.LUT P0, PT, P0, P1, PT, 0x2f, 0xf2 ;  /* 0x0000000000f2781c */ /* 0x000fda0000702577 */
[----:B------:R-:W-:Y:S05]  /*0e90*/  @P0 BRA `(.L_x_9) ;  /* 0x0000000000f80947 */ /* 0x000fea0003800000 */
[----:B------:R-:W-:Y:S02]  /*0ea0*/  ISETP.GE.AND P0, PT, R10, RZ, PT ;  /* 0x000000ff0a00720c */ /* 0x000fe40003f06270 */
[----:B------:R-:W-:-:S11]  /*0eb0*/  ISETP.GE.AND P1, PT, R11, RZ, PT ;  /* 0x000000ff0b00720c */ /* 0x000fd60003f26270 */
[----:B------:R-:W-:Y:S01]  /*0ec0*/  @P0 MOV R9, RZ ;  /* 0x000000ff00090202 */ /* 0x000fe20000000f00 */
[----:B------:R-:W-:Y:S02]  /*0ed0*/  @!P0 IMAD.MOV.U32 R9, RZ, RZ, -0x40 ;  /* 0xffffffc0ff098424 */ /* 0x000fe400078e00ff */
[----:B------:R-:W-:Y:S01]  /*0ee0*/  @!P0 FFMA R0, R0, 1.84467440737095516160e+19, RZ ;  /* 0x5f80000000008823 */ /* 0x000fe200000000ff */
[----:B------:R-:W-:Y:S02]  /*0ef0*/  @!P1 FFMA R3, R3, 1.84467440737095516160e+19, RZ ;  /* 0x5f80000003039823 */ /* 0x000fe400000000ff */
[----:B------:R-:W-:-:S07]  /*0f00*/  @!P1 IADD3 R9, PT, PT, R9, 0x40, RZ ;  /* 0x0000004009099810 */ /* 0x000fce0007ffe0ff */
.L_x_5:
[----:B------:R-:W-:-:S04]  /*0f10*/  LEA R10, R14, 0xc0800000, 0x17 ;  /* 0xc08000000e0a7811 */ /* 0x000fc800078eb8ff */
[----:B------:R-:W-:Y:S02]  /*0f20*/  IADD3 R10, PT, PT, -R10, R3, RZ ;  /* 0x000000030a0a7210 */ /* 0x000fe40007ffe1ff */
[----:B------:R-:W-:Y:S02]  /*0f30*/  IADD3 R3, PT, PT, R12, -0x7f, RZ ;  /* 0xffffff810c037810 */ /* 0x000fe40007ffe0ff */
[----:B------:R0:W1:Y:S01]  /*0f40*/  MUFU.RCP R11, R10 ;  /* 0x0000000a000b7308 */ /* 0x0000620000001000 */
[----:B------:R-:W-:Y:S02]  /*0f50*/  FADD.FTZ R13, -R10, -RZ ;  /* 0x800000ff0a0d7221 */ /* 0x000fe40000010100 */
[C---:B------:R-:W-:Y:S01]  /*0f60*/  IMAD R0, R3.reuse, -0x800000, R0 ;  /* 0xff80000003007824 */ /* 0x040fe200078e0200 */
[----:B0-----:R-:W-:-:S05]  /*0f70*/  IADD3 R10, PT, PT, R3, 0x7f, -R14 ;  /* 0x0000007f030a7810 */ /* 0x001fca0007ffe80e */
[----:B------:R-:W-:Y:S02]  /*0f80*/  IMAD.IADD R10, R10, 0x1, R9 ;  /* 0x000000010a0a7824 */ /* 0x000fe400078e0209 */
[----:B-1----:R-:W-:-:S04]  /*0f90*/  FFMA R12, R11, R13, 1 ;  /* 0x3f8000000b0c7423 */ /* 0x002fc8000000000d */
[----:B------:R-:W-:-:S04]  /*0fa0*/  FFMA R16, R11, R12, R11 ;  /* 0x0000000c0b107223 */ /* 0x000fc8000000000b */
[----:B------:R-:W-:-:S04]  /*0fb0*/  FFMA R11, R0, R16, RZ ;  /* 0x00000010000b7223 */ /* 0x000fc800000000ff */
[----:B------:R-:W-:-:S04]  /*0fc0*/  FFMA R12, R13, R11, R0 ;  /* 0x0000000b0d0c7223 */ /* 0x000fc80000000000 */
[----:B------:R-:W-:-:S04]  /*0fd0*/  FFMA R15, R16, R12, R11 ;  /* 0x0000000c100f7223 */ /* 0x000fc8000000000b */
[----:B------:R-:W-:-:S04]  /*0fe0*/  FFMA R12, R13, R15, R0 ;  /* 0x0000000f0d0c7223 */ /* 0x000fc80000000000 */
[----:B------:R-:W-:-:S05]  /*0ff0*/  FFMA R11, R16, R12, R15 ;  /* 0x0000000c100b7223 */ /* 0x000fca000000000f */
[----:B------:R-:W-:-:S04]  /*1000*/  SHF.R.U32.HI R0, RZ, 0x17, R11 ;  /* 0x00000017ff007819 */ /* 0x000fc8000001160b */
[----:B------:R-:W-:-:S04]  /*1010*/  LOP3.LUT R0, R0, 0xff, RZ, 0xc0, !PT ;  /* 0x000000ff00007812 */ /* 0x000fc800078ec0ff */
[----:B------:R-:W-:-:S04]  /*1020*/  IADD3 R13, PT, PT, R0, R10, RZ ;  /* 0x0000000a000d7210 */ /* 0x000fc80007ffe0ff */
[----:B------:R-:W-:-:S04]  /*1030*/  IADD3 R0, PT, PT, R13, -0x1, RZ ;  /* 0xffffffff0d007810 */ /* 0x000fc80007ffe0ff */
[----:B------:R-:W-:-:S13]  /*1040*/  ISETP.GE.U32.AND P0, PT, R0, 0xfe, PT ;  /* 0x000000fe0000780c */ /* 0x000fda0003f06070 */
[----:B------:R-:W-:Y:S05]  /*1050*/  @!P0 BRA `(.L_x_10) ;  /* 0x0000000000808947 */ /* 0x000fea0003800000 */
[----:B------:R-:W-:-:S13]  /*1060*/  ISETP.GT.AND P0, PT, R13, 0xfe, PT ;  /* 0x000000fe0d00780c */ /* 0x000fda0003f04270 */
[----:B------:R-:W-:Y:S05]  /*1070*/  @P0 BRA `(.L_x_11) ;  /* 0x00000000006c0947 */ /* 0x000fea0003800000 */
[----:B------:R-:W-:-:S13]  /*1080*/  ISETP.GE.AND P0, PT, R13, 0x1, PT ;  /* 0x000000010d00780c */ /* 0x000fda0003f06270 */
[----:B------:R-:W-:Y:S05]  /*1090*/  @P0 BRA `(.L_x_12) ;  /* 0x0000000000980947 */ /* 0x000fea0003800000 */
[----:B------:R-:W-:Y:S02]  /*10a0*/  ISETP.GE.AND P0, PT, R13, -0x18, PT ;  /* 0xffffffe80d00780c */ /* 0x000fe40003f06270 */
[----:B------:R-:W-:-:S11]  /*10b0*/  LOP3.LUT R11, R11, 0x80000000, RZ, 0xc0, !PT ;  /* 0x800000000b0b7812 */ /* 0x000fd600078ec0ff */
[----:B------:R-:W-:Y:S05]  /*10c0*/  @!P0 BRA `(.L_x_12) ;  /* 0x00000000008c8947 */ /* 0x000fea0003800000 */
[CCC-:B------:R-:W-:Y:S01]  /*10d0*/  FFMA.RZ R0, R16.reuse, R12.reuse, R15.reuse ;  /* 0x0000000c10007223 */ /* 0x1c0fe2000000c00f */
[C---:B------:R-:W-:Y:S01]  /*10e0*/  IADD3 R10, PT, PT, R13.reuse, 0x20, RZ ;  /* 0x000000200d0a7810 */ /* 0x040fe20007ffe0ff */
[-CC-:B------:R-:W-:Y:S01]  /*10f0*/  FFMA.RM R3, R16, R12.reuse, R15.reuse ;  /* 0x0000000c10037223 */ /* 0x180fe2000000400f */
[C---:B------:R-:W-:Y:S02]  /*1100*/  ISETP.NE.AND P2, PT, R13.reuse, RZ, PT ;  /* 0x000000ff0d00720c */ /* 0x040fe40003f45270 */
[----:B------:R-:W-:Y:S01]  /*1110*/  LOP3.LUT R9, R0, 0x7fffff, RZ, 0xc0, !PT ;  /* 0x007fffff00097812 */ /* 0x000fe200078ec0ff */
[----:B------:R-:W-:Y:S01]  /*1120*/  FFMA.RP R0, R16, R12, R15 ;  /* 0x0000000c10007223 */ /* 0x000fe2000000800f */
[----:B------:R-:W-:Y:S01]  /*1130*/  IMAD.MOV R12, RZ, RZ, -R13 ;  /* 0x000000ffff0c7224 */ /* 0x000fe200078e0a0d */
[----:B------:R-:W-:Y:S02]  /*1140*/  ISETP.NE.AND P1, PT, R13, RZ, PT ;  /* 0x000000ff0d00720c */ /* 0x000fe40003f25270 */
[----:B------:R-:W-:-:S02]  /*1150*/  LOP3.LUT R9, R9, 0x800000, RZ, 0xfc, !PT ;  /* 0x0080000009097812 */ /* 0x000fc400078efcff */
[----:B------:R-:W-:Y:S02]  /*1160*/  FSETP.NEU.FTZ.AND P0, PT, R0, R3, PT ;  /* 0x000000030000720b */ /* 0x000fe40003f1d000 */
[----:B------:R-:W-:Y:S02]  /*1170*/  SHF.L.U32 R10, R9, R10, RZ ;  /* 0x0000000a090a7219 */ /* 0x000fe400000006ff */
[----:B------:R-:W-:Y:S02]  /*1180*/  SEL R0, R12, RZ, P2 ;  /* 0x000000ff0c007207 */ /* 0x000fe40001000000 */
[----:B------:R-:W-:Y:S02]  /*1190*/  ISETP.NE.AND P1, PT, R10, RZ, P1 ;  /* 0x000000ff0a00720c */ /* 0x000fe40000f25270 */
[----:B------:R-:W-:Y:S02]  /*11a0*/  SHF.R.U32.HI R0, RZ, R0, R9 ;  /* 0x00000000ff007219 */ /* 0x000fe40000011609 */
[----:B------:R-:W-:-:S02]  /*11b0*/  PLOP3.LUT P0, PT, P0, P1, PT, 0xf8, 0x8f ;  /* 0x00000000008f781c */ /* 0x000fc40000703f70 */
[----:B------:R-:W-:Y:S02]  /*11c0*/  SHF.R.U32.HI R10, RZ, 0x1, R0 ;  /* 0x00000001ff0a7819 */ /* 0x000fe40000011600 */
[----:B------:R-:W-:-:S04]  /*11d0*/  SEL R3, RZ, 0x1, !P0 ;  /* 0x00000001ff037807 */ /* 0x000fc80004000000 */
[----:B------:R-:W-:-:S04]  /*11e0*/  LOP3.LUT R3, R3, 0x1, R10, 0xf8, !PT ;  /* 0x0000000103037812 */ /* 0x000fc800078ef80a */
[----:B------:R-:W-:-:S04]  /*11f0*/  LOP3.LUT R3, R3, R0, RZ, 0xc0, !PT ;  /* 0x0000000003037212 */ /* 0x000fc800078ec0ff */
[----:B------:R-:W-:-:S04]  /*1200*/  IADD3 R10, PT, PT, R10, R3, RZ ;  /* 0x000000030a0a7210 */ /* 0x000fc80007ffe0ff */
[----:B------:R-:W-:Y:S01]  /*1210*/  LOP3.LUT R11, R10, R11, RZ, 0xfc, !PT ;  /* 0x0000000b0a0b7212 */ /* 0x000fe200078efcff */
[----:B------:R-:W-:Y:S06]  /*1220*/  BRA `(.L_x_12) ;  /* 0x0000000000347947 */ /* 0x000fec0003800000 */
.L_x_11:
[----:B------:R-:W-:-:S04]  /*1230*/  LOP3.LUT R11, R11, 0x80000000, RZ, 0xc0, !PT ;  /* 0x800000000b0b7812 */ /* 0x000fc800078ec0ff */
[----:B------:R-:W-:Y:S01]  /*1240*/  LOP3.LUT R11, R11, 0x7f800000, RZ, 0xfc, !PT ;  /* 0x7f8000000b0b7812 */ /* 0x000fe200078efcff */
[----:B------:R-:W-:Y:S06]  /*1250*/  BRA `(.L_x_12) ;  /* 0x0000000000287947 */ /* 0x000fec0003800000 */
.L_x_10:
[----:B------:R-:W-:Y:S01]  /*1260*/  LEA R11, R10, R11, 0x17 ;  /* 0x0000000b0a0b7211 */ /* 0x000fe200078eb8ff */
[----:B------:R-:W-:Y:S06]  /*1270*/  BRA `(.L_x_12) ;  /* 0x0000000000207947 */ /* 0x000fec0003800000 */
.L_x_9:
[----:B------:R-:W-:-:S04]  /*1280*/  LOP3.LUT R0, R3, 0x80000000, R0, 0x48, !PT ;  /* 0x8000000003007812 */ /* 0x000fc800078e4800 */
[----:B------:R-:W-:Y:S01]  /*1290*/  LOP3.LUT R11, R0, 0x7f800000, RZ, 0xfc, !PT ;  /* 0x7f800000000b7812 */ /* 0x000fe200078efcff */
[----:B------:R-:W-:Y:S06]  /*12a0*/  BRA `(.L_x_12) ;  /* 0x0000000000147947 */ /* 0x000fec0003800000 */
.L_x_8:
[----:B------:R-:W-:Y:S01]  /*12b0*/  LOP3.LUT R11, R3, 0x80000000, R0, 0x48, !PT ;  /* 0x80000000030b7812 */ /* 0x000fe200078e4800 */
[----:B------:R-:W-:Y:S06]  /*12c0*/  BRA `(.L_x_12) ;  /* 0x00000000000c7947 */ /* 0x000fec0003800000 */
.L_x_7:
[----:B------:R-:W0:Y:S01]  /*12d0*/  MUFU.RSQ R11, -QNAN ;  /* 0xffc00000000b7908 */ /* 0x000e220000001400 */
[----:B------:R-:W-:Y:S05]  /*12e0*/  BRA `(.L_x_12) ;  /* 0x0000000000047947 */ /* 0x000fea0003800000 */
.L_x_6:
[----:B------:R-:W-:-:S07]  /*12f0*/  FADD.FTZ R11, R0, R3 ;  /* 0x00000003000b7221 */ /* 0x000fce0000010000 */
.L_x_12:
[----:B------:R-:W-:-:S04]  /*1300*/  HFMA2 R9, -RZ, RZ, 0, 0 ;  /* 0x00000000ff097431 */ /* 0x000fc800000001ff */
[----:B0-----:R-:W-:Y:S05]  /*1310*/  RET.REL.NODEC R8 `(resize_bilinear) ;  /* 0xffffffec08387950 */ /* 0x001fea0003c3ffff */
.L_x_13:
[----:B------:R-:W-:-:S00]  /*1320*/  BRA `(.L_x_13) ;  /* 0xfffffffc00fc7947 */ /* 0x000fc0000383ffff */
[----:B------:R-:W-:-:S00]  /*1330*/  NOP ;  /* 0x0000000000007918 */ /* 0x000fc00000000000 */
        /* <DEDUP_REMOVED lines=12> */
.L_x_34:


//--------------------- .text.hwc2chw             --------------------------
	.section	.text.hwc2chw,"ax",@progbits
	.align	128
        .global         hwc2chw
        .type           hwc2chw,@function
        .size           hwc2chw,(.L_x_37 - hwc2chw)
        .other          hwc2chw,@"STO_CUDA_ENTRY STV_DEFAULT"
hwc2chw:
.text.hwc2chw:
[----:B------:R-:W-:Y:S01]  /*0000*/  LDC R1, c[0x0][0x37c] ;  /* 0x0000df00ff017b82 */ /* 0x000fe20000000800 */
[----:B------:R-:W0:Y:S07]  /*0010*/  S2R R7, SR_TID.Y ;  /* 0x0000000000077919 */ /* 0x000e2e0000002200 */
[----:B------:R-:W1:Y:S01]  /*0020*/  LDC R5, c[0x0][0x360] ;  /* 0x0000d800ff057b82 */ /* 0x000e620000000800 */
[----:B------:R-:W1:Y:S07]  /*0030*/  S2R R0, SR_TID.X ;  /* 0x0000000000007919 */ /* 0x000e6e0000002100 */
[----:B------:R-:W0:Y:S08]  /*0040*/  S2UR UR5, SR_CTAID.Y ;  /* 0x00000000000579c3 */ /* 0x000e300000002600 */
[----:B------:R-:W0:Y:S08]  /*0050*/  LDC R4, c[0x0][0x364] ;  /* 0x0000d900ff047b82 */ /* 0x000e300000000800 */
[----:B------:R-:W1:Y:S08]  /*0060*/  S2UR UR4, SR_CTAID.X ;  /* 0x00000000000479c3 */ /* 0x000e700000002500 */
[----:B------:R-:W2:Y:S01]  /*0070*/  LDC.64 R2, c[0x0][0x390] ;  /* 0x0000e400ff027b82 */ /* 0x000ea20000000a00 */
[----:B0-----:R-:W-:-:S02]  /*0080*/  IMAD R7, R4, UR5, R7 ;  /* 0x0000000504077c24 */ /* 0x001fc4000f8e0207 */
[----:B-1----:R-:W-:-:S03]  /*0090*/  IMAD R0, R5, UR4, R0 ;  /* 0x0000000405007c24 */ /* 0x002fc6000f8e0200 */
[----:B--2---:R-:W-:-:S04]  /*00a0*/  ISETP.GE.AND P0, PT, R7, R2, PT ;  /* 0x000000020700720c */ /* 0x004fc80003f06270 */
[----:B------:R-:W-:-:S13]  /*00b0*/  ISETP.GE.OR P0, PT, R0, R3, P0 ;  /* 0x000000030000720c */ /* 0x000fda0000706670 */
[----:B------:R-:W-:Y:S05]  /*00c0*/  @P0 EXIT ;  /* 0x000000000000094d */ /* 0x000fea0003800000 */
[----:B------:R-:W0:Y:S01]  /*00d0*/  LDC.64 R4, c[0x0][0x380] ;  /* 0x0000e000ff047b82 */ /* 0x000e220000000a00 */
[----:B------:R-:W1:Y:S01]  /*00e0*/  LDCU.64 UR4, c[0x0][0x358] ;  /* 0x00006b00ff0477ac */ /* 0x000e620008000a00 */
[----:B------:R-:W-:-:S05]  /*00f0*/  IMAD R9, R7, R3, R0 ;  /* 0x0000000307097224 */ /* 0x000fca00078e0200 */
[----:B------:R-:W-:-:S05]  /*0100*/  LEA R7, R9, R9, 0x1 ;  /* 0x0000000909077211 */ /* 0x000fca00078e08ff */
[----:B0-----:R-:W-:Y:S02]  /*0110*/  IMAD.WIDE R4, R7, 0x4, R4 ;  /* 0x0000000407047825 */ /* 0x001fe400078e0204 */
[----:B------:R-:W0:Y:S03]  /*0120*/  LDC.64 R6, c[0x0][0x388] ;  /* 0x0000e200ff067b82 */ /* 0x000e260000000a00 */
[----:B-1----:R-:W2:Y:S01]  /*0130*/  LDG.E R11, desc[UR4][R4.64] ;  /* 0x00000004040b7981 */ /* 0x002ea2000c1e1900 */
[----:B0-----:R-:W-:-:S05]  /*0140*/  IMAD.WIDE R6, R9, 0x4, R6 ;  /* 0x0000000409067825 */ /* 0x001fca00078e0206 */
[----:B--2---:R-:W-:Y:S04]  /*0150*/  STG.E desc[UR4][R6.64], R11 ;  /* 0x0000000b06007986 */ /* 0x004fe8000c101904 */
[----:B------:R-:W2:Y:S01]  /*0160*/  LDG.E R13, desc[UR4][R4.64+0x4] ;  /* 0x00000404040d7981 */ /* 0x000ea2000c1e1900 */
[----:B------:R-:W-:-:S04]  /*0170*/  IMAD R9, R3, R2, RZ ;  /* 0x0000000203097224 */ /* 0x000fc800078e02ff */
[----:B------:R-:W-:-:S05]  /*0180*/  IMAD.WIDE R2, R9, 0x4, R6 ;  /* 0x0000000409027825 */ /* 0x000fca00078e0206 */
[----:B--2---:R-:W-:Y:S04]  /*0190*/  STG.E desc[UR4][R2.64], R13 ;  /* 0x0000000d02007986 */ /* 0x004fe8000c101904 */
[----:B------:R-:W2:Y:S01]  /*01a0*/  LDG.E R15, desc[UR4][R4.64+0x8] ;  /* 0x00000804040f7981 */ /* 0x000ea2000c1e1900 */
[----:B------:R-:W-:-:S05]  /*01b0*/  IMAD.WIDE R8, R9, 0x4, R2 ;  /* 0x0000000409087825 */ /* 0x000fca00078e0202 */
[----:B--2---:R-:W-:Y:S01]  /*01c0*/  STG.E desc[UR4][R8.64], R15 ;  /* 0x0000000f08007986 */ /* 0x004fe2000c101904 */
[----:B------:R-:W-:Y:S05]  /*01d0*/  EXIT ;  /* 0x000000000000794d */ /* 0x000fea0003800000 */
.L_x_14:
        /* <DEDUP_REMOVED lines=10> */
.L_x_37:


//--------------------- .text.normalize           --------------------------
	.section	.text.normalize,"ax",@progbits
	.align	128
        .global         normalize
        .type           normalize,@function
        .size           normalize,(.L_x_35 - normalize)
        .other          normalize,@"STO_CUDA_ENTRY STV_DEFAULT"
normalize:
.text.normalize:
        /* <DEDUP_REMOVED lines=10> */
[----:B-1----:R-:W-:-:S04]  /*00a0*/  IMAD R0, R5, UR4, R0 ;  /* 0x0000000405007c24 */ /* 0x002fc8000f8e0200 */
[----:B------:R-:W-:Y:S01]  /*00b0*/  IMAD R6, R3, UR7, R0 ;  /* 0x0000000703067c24 */ /* 0x000fe2000f8e0200 */
[----:B------:R-:W-:-:S13]  /*00c0*/  ISETP.GE.OR P0, PT, R0, UR7, P0 ;  /* 0x0000000700007c0c */ /* 0x000fda0008706670 */
[----:B------:R-:W-:Y:S05]  /*00d0*/  @P0 EXIT ;  /* 0x000000000000094d */ /* 0x000fea0003800000 */
[----:B------:R-:W0:Y:S01]  /*00e0*/  LDC.64 R8, c[0x0][0x3a0] ;  /* 0x0000e800ff087b82 */ /* 0x000e220000000a00 */
[----:B------:R-:W0:Y:S07]  /*00f0*/  LDCU.64 UR4, c[0x0][0x358] ;  /* 0x00006b00ff0477ac */ /* 0x000e2e0008000a00 */
[----:B------:R-:W1:Y:S08]  /*0100*/  LDC.64 R4, c[0x0][0x380] ;  /* 0x0000e000ff047b82 */ /* 0x000e700000000a00 */
[----:B------:R-:W2:Y:S01]  /*0110*/  LDC.64 R2, c[0x0][0x398] ;  /* 0x0000e600ff027b82 */ /* 0x000ea20000000a00 */
[----:B------:R-:W-:Y:S01]  /*0120*/  IMAD R6, R6, 0x3, RZ ;  /* 0x0000000306067824 */ /* 0x000fe200078e02ff */
[----:B0-----:R-:W3:Y:S03]  /*0130*/  LDG.E R9, desc[UR4][R8.64] ;  /* 0x0000000408097981 */ /* 0x001ee6000c1e1900 */
[----:B-1----:R-:W-:-:S05]  /*0140*/  IMAD.WIDE R4, R6, 0x4, R4 ;  /* 0x0000000406047825 */ /* 0x002fca00078e0204 */
[----:B------:R-:W4:Y:S04]  /*0150*/  LDG.E R0, desc[UR4][R4.64] ;  /* 0x0000000404007981 */ /* 0x000f28000c1e1900 */
[----:B--2---:R-:W4:Y:S01]  /*0160*/  LDG.E R3, desc[UR4][R2.64] ;  /* 0x0000000402037981 */ /* 0x004f22000c1e1900 */
[----:B------:R-:W-:Y:S01]  /*0170*/  BSSY.RECONVERGENT B0, `(.L_x_15) ;  /* 0x000000d000007945 */ /* 0x000fe20003800200 */
[----:B---3--:R-:W0:Y:S01]  /*0180*/  MUFU.RCP R10, R9 ;  /* 0x00000009000a7308 */ /* 0x008e220000001000 */
[----:B----4-:R-:W-:Y:S01]  /*0190*/  FADD R0, R0, -R3 ;  /* 0x8000000300007221 */ /* 0x010fe20000000000 */
[----:B0-----:R-:W-:-:S06]  /*01a0*/  FFMA R7, -R9, R10, 1 ;  /* 0x3f80000009077423 */ /* 0x001fcc000000010a */
[----:B------:R-:W0:Y:S01]  /*01b0*/  FCHK P0, R0, R9 ;  /* 0x0000000900007302 */ /* 0x000e220000000000 */
[----:B------:R-:W-:-:S04]  /*01c0*/  FFMA R7, R10, R7, R10 ;  /* 0x000000070a077223 */ /* 0x000fc8000000000a */
[----:B------:R-:W-:-:S04]  /*01d0*/  FFMA R10, R0, R7, RZ ;  /* 0x00000007000a7223 */ /* 0x000fc800000000ff */
[----:B------:R-:W-:-:S04]  /*01e0*/  FFMA R8, -R9, R10, R0 ;  /* 0x0000000a09087223 */ /* 0x000fc80000000100 */
[----:B------:R-:W-:Y:S01]  /*01f0*/  FFMA R11, R7, R8, R10 ;  /* 0x00000008070b7223 */ /* 0x000fe2000000000a */
[----:B0-----:R-:W-:Y:S06]  /*0200*/  @!P0 BRA `(.L_x_16) ;  /* 0x00000000000c8947 */ /* 0x001fec0003800000 */
[----:B------:R-:W-:Y:S01]  /*0210*/  IMAD.MOV.U32 R3, RZ, RZ, R9 ;  /* 0x000000ffff037224 */ /* 0x000fe200078e0009 */
[----:B------:R-:W-:-:S07]  /*0220*/  MOV R2, 0x240 ;  /* 0x0000024000027802 */ /* 0x000fce0000000f00 */
[----:B------:R-:W-:Y:S05]  /*0230*/  CALL.REL.NOINC `($__internal_1_$__cuda_sm3x_div_rn_noftz_f32_slowpath) ;  /* 0x0000000000b87944 */ /* 0x000fea0003c00000 */
.L_x_16:
[----:B------:R-:W-:Y:S05]  /*0240*/  BSYNC.RECONVERGENT B0 ;  /* 0x0000000000007941 */ /* 0x000fea0003800200 */
.L_x_15:
[----:B------:R-:W0:Y:S08]  /*0250*/  LDC.64 R2, c[0x0][0x388] ;  /* 0x0000e200ff027b82 */ /* 0x000e300000000a00 */
[----:B------:R-:W1:Y:S01]  /*0260*/  LDC.64 R8, c[0x0][0x3a0] ;  /* 0x0000e800ff087b82 */ /* 0x000e620000000a00 */
[----:B0-----:R-:W-:-:S07]  /*0270*/  IMAD.WIDE R6, R6, 0x4, R2 ;  /* 0x0000000406067825 */ /* 0x001fce00078e0202 */
[----:B------:R-:W0:Y:S01]  /*0280*/  LDC.64 R2, c[0x0][0x398] ;  /* 0x0000e600ff027b82 */ /* 0x000e220000000a00 */
[----:B------:R2:W-:Y:S04]  /*0290*/  STG.E desc[UR4][R6.64], R11 ;  /* 0x0000000b06007986 */ /* 0x0005e8000c101904 */
[----:B-1----:R-:W3:Y:S04]  /*02a0*/  LDG.E R9, desc[UR4][R8.64+0x4] ;  /* 0x0000040408097981 */ /* 0x002ee8000c1e1900 */
[----:B------:R-:W4:Y:S04]  /*02b0*/  LDG.E R0, desc[UR4][R4.64+0x4] ;  /* 0x0000040404007981 */ /* 0x000f28000c1e1900 */
[----:B0-----:R-:W4:Y:S01]  /*02c0*/  LDG.E R3, desc[UR4][R2.64+0x4] ;  /* 0x0000040402037981 */ /* 0x001f22000c1e1900 */
        /* <DEDUP_REMOVED lines=9> */
[----:B0-2---:R-:W-:Y:S06]  /*0360*/  @!P0 BRA `(.L_x_18) ;  /* 0x0000000000108947 */ /* 0x005fec0003800000 */
[----:B------:R-:W-:Y:S01]  /*0370*/  IMAD.MOV.U32 R3, RZ, RZ, R9 ;  /* 0x000000ffff037224 */ /* 0x000fe200078e0009 */
[----:B------:R-:W-:-:S07]  /*0380*/  MOV R2, 0x3a0 ;  /* 0x000003a000027802 */ /* 0x000fce0000000f00 */
[----:B------:R-:W-:Y:S05]  /*0390*/  CALL.REL.NOINC `($__internal_1_$__cuda_sm3x_div_rn_noftz_f32_slowpath) ;  /* 0x0000000000607944 */ /* 0x000fea0003c00000 */
[----:B------:R-:W-:-:S07]  /*03a0*/  IMAD.MOV.U32 R13, RZ, RZ, R11 ;  /* 0x000000ffff0d7224 */ /* 0x000fce00078e000b */
.L_x_18:
[----:B------:R-:W-:Y:S05]  /*03b0*/  BSYNC.RECONVERGENT B0 ;  /* 0x0000000000007941 */ /* 0x000fea0003800200 */
.L_x_17:
[----:B------:R-:W0:Y:S01]  /*03c0*/  LDC.64 R8, c[0x0][0x3a0] ;  /* 0x0000e800ff087b82 */ /* 0x000e220000000a00 */
[----:B------:R1:W-:Y:S04]  /*03d0*/  STG.E desc[UR4][R6.64+0x4], R13 ;  /* 0x0000040d06007986 */ /* 0x0003e8000c101904 */
[----:B------:R-:W2:Y:S03]  /*03e0*/  LDG.E R0, desc[UR4][R4.64+0x8] ;  /* 0x0000080404007981 */ /* 0x000ea6000c1e1900 */
[----:B------:R-:W3:Y:S01]  /*03f0*/  LDC.64 R2, c[0x0][0x398] ;  /* 0x0000e600ff027b82 */ /* 0x000ee20000000a00 */
[----:B0-----:R-:W4:Y:S04]  /*0400*/  LDG.E R9, desc[UR4][R8.64+0x8] ;  /* 0x0000080408097981 */ /* 0x001f28000c1e1900 */
[----:B---3--:R-:W2:Y:S01]  /*0410*/  LDG.E R3, desc[UR4][R2.64+0x8] ;  /* 0x0000080402037981 */ /* 0x008ea2000c1e1900 */
[----:B------:R-:W-:Y:S01]  /*0420*/  BSSY.RECONVERGENT B0, `(.L_x_19) ;  /* 0x000000d000007945 */ /* 0x000fe20003800200 */
[----:B----4-:R-:W0:Y:S01]  /*0430*/  MUFU.RCP R10, R9 ;  /* 0x00000009000a7308 */ /* 0x010e220000001000 */
[----:B--2---:R-:W-:-:S07]  /*0440*/  FADD R0, R0, -R3 ;  /* 0x8000000300007221 */ /* 0x004fce0000000000 */
[----:B------:R-:W2:Y:S01]  /*0450*/  FCHK P0, R0, R9 ;  /* 0x0000000900007302 */ /* 0x000ea20000000000 */
[----:B0-----:R-:W-:-:S04]  /*0460*/  FFMA R11, -R9, R10, 1 ;  /* 0x3f800000090b7423 */ /* 0x001fc8000000010a */
[----:B------:R-:W-:-:S04]  /*0470*/  FFMA R11, R10, R11, R10 ;  /* 0x0000000b0a0b7223 */ /* 0x000fc8000000000a */
[----:B------:R-:W-:-:S04]  /*0480*/  FFMA R10, R0, R11, RZ ;  /* 0x0000000b000a7223 */ /* 0x000fc800000000ff */
[----:B------:R-:W-:-:S04]  /*0490*/  FFMA R12, -R9, R10, R0 ;  /* 0x0000000a090c7223 */ /* 0x000fc80000000100 */
[----:B------:R-:W-:Y:S01]  /*04a0*/  FFMA R11, R11, R12, R10 ;  /* 0x0000000c0b0b7223 */ /* 0x000fe2000000000a */
[----:B-12---:R-:W-:Y:S06]  /*04b0*/  @!P0 BRA `(.L_x_20) ;  /* 0x00000000000c8947 */ /* 0x006fec0003800000 */
[----:B------:R-:W-:Y:S01]  /*04c0*/  IMAD.MOV.U32 R3, RZ, RZ, R9 ;  /* 0x000000ffff037224 */ /* 0x000fe200078e0009 */
[----:B------:R-:W-:-:S07]  /*04d0*/  MOV R2, 0x4f0 ;  /* 0x000004f000027802 */ /* 0x000fce0000000f00 */
[----:B------:R-:W-:Y:S05]  /*04e0*/  CALL.REL.NOINC `($__internal_1_$__cuda_sm3x_div_rn_noftz_f32_slowpath) ;  /* 0x00000000000c7944 */ /* 0x000fea0003c00000 */
.L_x_20:
[----:B------:R-:W-:Y:S05]  /*04f0*/  BSYNC.RECONVERGENT B0 ;  /* 0x0000000000007941 */ /* 0x000fea0003800200 */
.L_x_19:
[----:B------:R-:W-:Y:S01]  /*0500*/  STG.E desc[UR4][R6.64+0x8], R11 ;  /* 0x0000080b06007986 */ /* 0x000fe2000c101904 */
[----:B------:R-:W-:Y:S05]  /*0510*/  EXIT ;  /* 0x000000000000794d */ /* 0x000fea0003800000 */
        .weak           $__internal_1_$__cuda_sm3x_div_rn_noftz_f32_slowpath
        .type           $__internal_1_$__cuda_sm3x_div_rn_noftz_f32_slowpath,@function
        .size           $__internal_1_$__cuda_sm3x_div_rn_noftz_f32_slowpath,(.L_x_35 - $__internal_1_$__cuda_sm3x_div_rn_noftz_f32_slowpath)
$__internal_1_$__cuda_sm3x_div_rn_noftz_f32_slowpath:
[----:B------:R-:W-:Y:S01]  /*0520*/  SHF.R.U32.HI R9, RZ, 0x17, R3 ;  /* 0x00000017ff097819 */ /* 0x000fe20000011603 */
[----:B------:R-:W-:Y:S01]  /*0530*/  BSSY.RECONVERGENT B1, `(.L_x_21) ;  /* 0x0000062000017945 */ /* 0x000fe20003800200 */
[----:B------:R-:W-:Y:S02]  /*0540*/  SHF.R.U32.HI R8, RZ, 0x17, R0 ;  /* 0x00000017ff087819 */ /* 0x000fe40000011600 */
[----:B------:R-:W-:Y:S02]  /*0550*/  LOP3.LUT R14, R9, 0xff, RZ, 0xc0, !PT ;  /* 0x000000ff090e7812 */ /* 0x000fe400078ec0ff */
[----:B------:R-:W-:Y:S02]  /*0560*/  LOP3.LUT R12, R8, 0xff, RZ, 0xc0, !PT ;  /* 0x000000ff080c7812 */ /* 0x000fe400078ec0ff */
[----:B------:R-:W-:-:S03]  /*0570*/  IADD3 R10, PT, PT, R14, -0x1, RZ ;  /* 0xffffffff0e0a7810 */ /* 0x000fc60007ffe0ff */
[----:B------:R-:W-:Y:S01]  /*0580*/  VIADD R9, R12, 0xffffffff ;  /* 0xffffffff0c097836 */ /* 0x000fe20000000000 */
[----:B------:R-:W-:-:S04]  /*0590*/  ISETP.GT.U32.AND P0, PT, R10, 0xfd, PT ;  /* 0x000000fd0a00780c */ /* 0x000fc80003f04070 */
[----:B------:R-:W-:-:S13]  /*05a0*/  ISETP.GT.U32.OR P0, PT, R9, 0xfd, P0 ;  /* 0x000000fd0900780c */ /* 0x000fda0000704470 */
[----:B------:R-:W-:Y:S01]  /*05b0*/  @!P0 IMAD.MOV.U32 R8, RZ, RZ, RZ ;  /* 0x000000ffff088224 */ /* 0x000fe200078e00ff */
        /* <DEDUP_REMOVED lines=19> */
[----:B------:R-:W-:Y:S01]  /*06f0*/  @P0 IMAD.MOV.U32 R8, RZ, RZ, RZ ;  /* 0x000000ffff080224 */ /* 0x000fe200078e00ff */
[----:B------:R-:W-:Y:S01]  /*0700*/  @!P0 MOV R8, 0xffffffc0 ;  /* 0xffffffc000088802 */ /* 0x000fe20000000f00 */
[----:B------:R-:W-:Y:S01]  /*0710*/  @!P0 FFMA R0, R0, 1.84467440737095516160e+19, RZ ;  /* 0x5f80000000008823 */ /* 0x000fe200000000ff */
[----:B------:R-:W-:-:S03]  /*0720*/  @!P1 FFMA R3, R3, 1.84467440737095516160e+19, RZ ;  /* 0x5f80000003039823 */ /* 0x000fc600000000ff */
[----:B------:R-:W-:-:S07]  /*0730*/  @!P1 VIADD R8, R8, 0x40 ;  /* 0x0000004008089836 */ /* 0x000fce0000000000 */
.L_x_22:
[----:B------:R-:W-:Y:S01]  /*0740*/  LEA R10, R14, 0xc0800000, 0x17 ;  /* 0xc08000000e0a7811 */ /* 0x000fe200078eb8ff */
[----:B------:R-:W-:Y:S04]  /*0750*/  BSSY.RECONVERGENT B2, `(.L_x_27) ;  /* 0x0000036000027945 */ /* 0x000fe80003800200 */
[----:B------:R-:W-:Y:S02]  /*0760*/  IMAD.IADD R10, R3, 0x1, -R10 ;  /* 0x00000001030a7824 */ /* 0x000fe400078e0a0a */
[----:B------:R-:W-:Y:S02]  /*0770*/  VIADD R3, R12, 0xffffff81 ;  /* 0xffffff810c037836 */ /* 0x000fe40000000000 */
[----:B------:R-:W0:Y:S01]  /*0780*/  MUFU.RCP R9, R10 ;  /* 0x0000000a00097308 */ /* 0x000e220000001000 */
[----:B------:R-:W-:Y:S01]  /*0790*/  FADD.FTZ R11, -R10, -RZ ;  /* 0x800000ff0a0b7221 */ /* 0x000fe20000010100 */
[----:B------:R-:W-:-:S03]  /*07a0*/  IMAD R0, R3, -0x800000, R0 ;  /* 0xff80000003007824 */ /* 0x000fc600078e0200 */
[----:B0-----:R-:W-:-:S04]  /*07b0*/  FFMA R12, R9, R11, 1 ;  /* 0x3f800000090c7423 */ /* 0x001fc8000000000b */
[----:B------:R-:W-:-:S04]  /*07c0*/  FFMA R16, R9, R12, R9 ;  /* 0x0000000c09107223 */ /* 0x000fc80000000009 */
[----:B------:R-:W-:-:S04]  /*07d0*/  FFMA R9, R0, R16, RZ ;  /* 0x0000001000097223 */ /* 0x000fc800000000ff */
[----:B------:R-:W-:-:S04]  /*07e0*/  FFMA R12, R11, R9, R0 ;  /* 0x000000090b0c7223 */ /* 0x000fc80000000000 */
[----:B------:R-:W-:Y:S01]  /*07f0*/  FFMA R13, R16, R12, R9 ;  /* 0x0000000c100d7223 */ /* 0x000fe20000000009 */
[----:B------:R-:W-:-:S03]  /*0800*/  IADD3 R9, PT, PT, R3, 0x7f, -R14 ;  /* 0x0000007f03097810 */ /* 0x000fc60007ffe80e */
[----:B------:R-:W-:Y:S01]  /*0810*/  FFMA R12, R11, R13, R0 ;  /* 0x0000000d0b0c7223 */ /* 0x000fe20000000000 */
[----:B------:R-:W-:-:S03]  /*0820*/  IADD3 R9, PT, PT, R9, R8, RZ ;  /* 0x0000000809097210 */ /* 0x000fc60007ffe0ff */
[----:B------:R-:W-:-:S05]  /*0830*/  FFMA R0, R16, R12, R13 ;  /* 0x0000000c10007223 */ /* 0x000fca000000000d */
[----:B------:R-:W-:-:S04]  /*0840*/  SHF.R.U32.HI R3, RZ, 0x17, R0 ;  /* 0x00000017ff037819 */ /* 0x000fc80000011600 */
[----:B------:R-:W-:-:S05]  /*0850*/  LOP3.LUT R3, R3, 0xff, RZ, 0xc0, !PT ;  /* 0x000000ff03037812 */ /* 0x000fca00078ec0ff */
[----:B------:R-:W-:-:S04]  /*0860*/  IMAD.IADD R11, R3, 0x1, R9 ;  /* 0x00000001030b7824 */ /* 0x000fc800078e0209 */
[----:B------:R-:W-:-:S05]  /*0870*/  VIADD R3, R11, 0xffffffff ;  /* 0xffffffff0b037836 */ /* 0x000fca0000000000 */
        /* <DEDUP_REMOVED lines=10> */
[C---:B------:R-:W-:Y:S02]  /*0920*/  VIADD R10, R11.reuse, 0x20 ;  /* 0x000000200b0a7836 */ /* 0x040fe40000000000 */
[CCC-:B------:R-:W-:Y:S01]  /*0930*/  FFMA.RM R8, R16.reuse, R12.reuse, R13.reuse ;  /* 0x0000000c10087223 */ /* 0x1c0fe2000000400d */
[----:B------:R-:W-:Y:S02]  /*0940*/  ISETP.NE.AND P2, PT, R11, RZ, PT ;  /* 0x000000ff0b00720c */ /* 0x000fe40003f45270 */
[----:B------:R-:W-:Y:S01]  /*0950*/  LOP3.LUT R9, R3, 0x7fffff, RZ, 0xc0, !PT ;  /* 0x007fffff03097812 */ /* 0x000fe200078ec0ff */
[----:B------:R-:W-:Y:S01]  /*0960*/  FFMA.RP R3, R16, R12, R13 ;  /* 0x0000000c10037223 */ /* 0x000fe2000000800d */
[----:B------:R-:W-:Y:S02]  /*0970*/  ISETP.NE.AND P1, PT, R11, RZ, PT ;  /* 0x000000ff0b00720c */ /* 0x000fe40003f25270 */
[----:B------:R-:W-:-:S02]  /*0980*/  LOP3.LUT R9, R9, 0x800000, RZ, 0xfc, !PT ;  /* 0x0080000009097812 */ /* 0x000fc400078efcff */
[----:B------:R-:W-:Y:S02]  /*0990*/  IADD3 R11, PT, PT, -R11, RZ, RZ ;  /* 0x000000ff0b0b7210 */ /* 0x000fe40007ffe1ff */
[----:B------:R-:W-:Y:S02]  /*09a0*/  SHF.L.U32 R10, R9, R10, RZ ;  /* 0x0000000a090a7219 */ /* 0x000fe400000006ff */
[----:B------:R-:W-:Y:S02]  /*09b0*/  FSETP.NEU.FTZ.AND P0, PT, R3, R8, PT ;  /* 0x000000080300720b */ /* 0x000fe40003f1d000 */
[----:B------:R-:W-:Y:S02]  /*09c0*/  SEL R8, R11, RZ, P2 ;  /* 0x000000ff0b087207 */ /* 0x000fe40001000000 */
[----:B------:R-:W-:Y:S02]  /*09d0*/  ISETP.NE.AND P1, PT, R10, RZ, P1 ;  /* 0x000000ff0a00720c */ /* 0x000fe40000f25270 */
[----:B------:R-:W-:-:S02]  /*09e0*/  SHF.R.U32.HI R8, RZ, R8, R9 ;  /* 0x00000008ff087219 */ /* 0x000fc40000011609 */
[----:B------:R-:W-:Y:S02]  /*09f0*/  PLOP3.LUT P0, PT, P0, P1, PT, 0xf8, 0x8f ;  /* 0x00000000008f781c */ /* 0x000fe40000703f70 */
[----:B------:R-:W-:Y:S02]  /*0a00*/  SHF.R.U32.HI R10, RZ, 0x1, R8 ;  /* 0x00000001ff0a7819 */ /* 0x000fe40000011608 */
[----:B------:R-:W-:-:S04]  /*0a10*/  SEL R3, RZ, 0x1, !P0 ;  /* 0x00000001ff037807 */ /* 0x000fc80004000000 */
[----:B------:R-:W-:-:S04]  /*0a20*/  LOP3.LUT R3, R3, 0x1, R10, 0xf8, !PT ;  /* 0x0000000103037812 */ /* 0x000fc800078ef80a */
[----:B------:R-:W-:-:S05]  /*0a30*/  LOP3.LUT R3, R3, R8, RZ, 0xc0, !PT ;  /* 0x0000000803037212 */ /* 0x000fca00078ec0ff */
[----:B------:R-:W-:-:S05]  /*0a40*/  IMAD.IADD R3, R10, 0x1, R3 ;  /* 0x000000010a037824 */ /* 0x000fca00078e0203 */
[----:B------:R-:W-:Y:S01]  /*0a50*/  LOP3.LUT R0, R3, R0, RZ, 0xfc, !PT ;  /* 0x0000000003007212 */ /* 0x000fe200078efcff */
[----:B------:R-:W-:Y:S06]  /*0a60*/  BRA `(.L_x_30) ;  /* 0x0000000000107947 */ /* 0x000fec0003800000 */
.L_x_29:
[----:B------:R-:W-:-:S04]  /*0a70*/  LOP3.LUT R0, R0, 0x80000000, RZ, 0xc0, !PT ;  /* 0x8000000000007812 */ /* 0x000fc800078ec0ff */
[----:B------:R-:W-:Y:S01]  /*0a80*/  LOP3.LUT R0, R0, 0x7f800000, RZ, 0xfc, !PT ;  /* 0x7f80000000007812 */ /* 0x000fe200078efcff */
[----:B------:R-:W-:Y:S06]  /*0a90*/  BRA `(.L_x_30) ;  /* 0x0000000000047947 */ /* 0x000fec0003800000 */
.L_x_28:
[----:B------:R-:W-:-:S07]  /*0aa0*/  IMAD R0, R9, 0x800000, R0 ;  /* 0x0080000009007824 */ /* 0x000fce00078e0200 */
.L_x_30:
[----:B------:R-:W-:Y:S05]  /*0ab0*/  BSYNC.RECONVERGENT B2 ;  /* 0x0000000000027941 */ /* 0x000fea0003800200 */
.L_x_27:
[----:B------:R-:W-:Y:S05]  /*0ac0*/  BRA `(.L_x_31) ;  /* 0x0000000000207947 */ /* 0x000fea0003800000 */
.L_x_26:
[----:B------:R-:W-:-:S04]  /*0ad0*/  LOP3.LUT R0, R3, 0x80000000, R0, 0x48, !PT ;  /* 0x8000000003007812 */ /* 0x000fc800078e4800 */
[----:B------:R-:W-:Y:S01]  /*0ae0*/  LOP3.LUT R0, R0, 0x7f800000, RZ, 0xfc, !PT ;  /* 0x7f80000000007812 */ /* 0x000fe200078efcff */
[----:B------:R-:W-:Y:S06]  /*0af0*/  BRA `(.L_x_31) ;  /* 0x0000000000147947 */ /* 0x000fec0003800000 */
.L_x_25:
[----:B------:R-:W-:Y:S01]  /*0b00*/  LOP3.LUT R0, R3, 0x80000000, R0, 0x48, !PT ;  /* 0x8000000003007812 */ /* 0x000fe200078e4800 */
[----:B------:R-:W-:Y:S06]  /*0b10*/  BRA `(.L_x_31) ;  /* 0x00000000000c7947 */ /* 0x000fec0003800000 */
.L_x_24:
[----:B------:R-:W0:Y:S01]  /*0b20*/  MUFU.RSQ R0, -QNAN ;  /* 0xffc0000000007908 */ /* 0x000e220000001400 */
[----:B------:R-:W-:Y:S05]  /*0b30*/  BRA `(.L_x_31) ;  /* 0x0000000000047947 */ /* 0x000fea0003800000 */
.L_x_23:
[----:B------:R-:W-:-:S07]  /*0b40*/  FADD.FTZ R0, R0, R3 ;  /* 0x0000000300007221 */ /* 0x000fce0000010000 */
.L_x_31:
[----:B------:R-:W-:Y:S05]  /*0b50*/  BSYNC.RECONVERGENT B1 ;  /* 0x0000000000017941 */ /* 0x000fea0003800200 */
.L_x_21:
[----:B------:R-:W-:Y:S01]  /*0b60*/  IMAD.MOV.U32 R3, RZ, RZ, 0x0 ;  /* 0x00000000ff037424 */ /* 0x000fe200078e00ff */
[----:B0-----:R-:W-:-:S03]  /*0b70*/  MOV R11, R0 ;  /* 0x00000000000b7202 */ /* 0x001fc60000000f00 */
[----:B------:R-:W-:Y:S05]  /*0b80*/  RET.REL.NODEC R2 `(normalize) ;  /* 0xfffffff4021c7950 */ /* 0x000fea0003c3ffff */
.L_x_32:
        /* <DEDUP_REMOVED lines=15> */
.L_x_35:


//--------------------- .text.rgb2bgr             --------------------------
	.section	.text.rgb2bgr,"ax",@progbits
	.align	128
        .global         rgb2bgr
        .type           rgb2bgr,@function
        .size           rgb2bgr,(.L_x_39 - rgb2bgr)
        .other          rgb2bgr,@"STO_CUDA_ENTRY STV_DEFAULT"
rgb2bgr:
.text.rgb2bgr:
        /* <DEDUP_REMOVED lines=11> */
[----:B------:R-:W-:Y:S01]  /*00b0*/  ISETP.GE.OR P0, PT, R0, UR7, P0 ;  /* 0x0000000700007c0c */ /* 0x000fe20008706670 */
[----:B------:R-:W-:-:S12]  /*00c0*/  IMAD R0, R3, UR7, R0 ;  /* 0x0000000703007c24 */ /* 0x000fd8000f8e0200 */
[----:B------:R-:W-:Y:S05]  /*00d0*/  @P0 EXIT ;  /* 0x000000000000094d */ /* 0x000fea0003800000 */
[----:B------:R-:W0:Y:S01]  /*00e0*/  LDC.64 R2, c[0x0][0x380] ;  /* 0x0000e000ff027b82 */ /* 0x000e220000000a00 */
[----:B------:R-:W1:Y:S01]  /*00f0*/  LDCU.64 UR4, c[0x0][0x358] ;  /* 0x00006b00ff0477ac */ /* 0x000e620008000a00 */
[----:B------:R-:W-:-:S06]  /*0100*/  LEA R7, R0, R0, 0x1 ;  /* 0x0000000000077211 */ /* 0x000fcc00078e08ff */
[----:B------:R-:W2:Y:S01]  /*0110*/  LDC.64 R4, c[0x0][0x388] ;  /* 0x0000e200ff047b82 */ /* 0x000ea20000000a00 */
[----:B0-----:R-:W-:-:S05]  /*0120*/  IMAD.WIDE R2, R7, 0x4, R2 ;  /* 0x0000000407027825 */ /* 0x001fca00078e0202 */
[----:B-1----:R-:W3:Y:S01]  /*0130*/  LDG.E R9, desc[UR4][R2.64+0x8] ;  /* 0x0000080402097981 */ /* 0x002ee2000c1e1900 */
[----:B--2---:R-:W-:-:S05]  /*0140*/  IMAD.WIDE R4, R7, 0x4, R4 ;  /* 0x0000000407047825 */ /* 0x004fca00078e0204 */
[----:B---3--:R-:W-:Y:S04]  /*0150*/  STG.E desc[UR4][R4.64], R9 ;  /* 0x0000000904007986 */ /* 0x008fe8000c101904 */
[----:B------:R-:W2:Y:S04]  /*0160*/  LDG.E R7, desc[UR4][R2.64+0x4] ;  /* 0x0000040402077981 */ /* 0x000ea8000c1e1900 */
[----:B--2---:R-:W-:Y:S04]  /*0170*/  STG.E desc[UR4][R4.64+0x4], R7 ;  /* 0x0000040704007986 */ /* 0x004fe8000c101904 */
[----:B------:R-:W2:Y:S04]  /*0180*/  LDG.E R11, desc[UR4][R2.64] ;  /* 0x00000004020b7981 */ /* 0x000ea8000c1e1900 */
[----:B--2---:R-:W-:Y:S01]  /*0190*/  STG.E desc[UR4][R4.64+0x8], R11 ;  /* 0x0000080b04007986 */ /* 0x004fe2000c101904 */
[----:B------:R-:W-:Y:S05]  /*01a0*/  EXIT ;  /* 0x000000000000794d */ /* 0x000fea0003800000 */
.L_x_33:
        /* <DEDUP_REMOVED lines=13> */
.L_x_39:


//--------------------- .nv.shared.reserved.0     --------------------------
	.section	.nv.shared.reserved.0,"aw",@nobits
	.weak		__nv_reservedSMEM_offset_0_alias
	.size		__nv_reservedSMEM_offset_0_alias, 0, 64
	.other		__nv_reservedSMEM_offset_0_alias,@"STO_CUDA_RESERVED_SHARED STV_DEFAULT"
__nv_reservedSMEM_offset_0_alias:
	.zero		0
	.zero		64


//--------------------- .nv.constant0.resize_bilinear --------------------------
	.section	.nv.constant0.resize_bilinear,"a",@progbits
	.sectionflags	@""
	.align	4
.nv.constant0.resize_bilinear:
	.zero		932


//--------------------- .nv.constant0.hwc2chw     --------------------------
	.section	.nv.constant0.hwc2chw,"a",@progbits
	.sectionflags	@""
	.align	4
.nv.constant0.hwc2chw:
	.zero		920


//--------------------- .nv.constant0.normalize   --------------------------
	.section	.nv.constant0.normalize,"a",@progbits
	.sectionflags	@""
	.align	4
.nv.constant0.normalize:
	.zero		936


//--------------------- .nv.constant0.rgb2bgr     --------------------------
	.section	.nv.constant0.rgb2bgr,"a",@progbits
	.sectionflags	@""
	.align	4
.nv.constant0.rgb2bgr:
	.zero		920


//--------------------- SYMBOLS --------------------------

	.type		.nv.reservedSmem.offset0,@object
	.size		.nv.reservedSmem.offset0,0x4
